//
// Generated by NVIDIA NVVM Compiler
//
// Compiler Build ID: CL-36424714
// Cuda compilation tools, release 13.0, V13.0.88
// Based on NVVM 20.0.0
//

.version 9.0
.target sm_100
.address_size 64

	// .globl	_Z6warmupPfS_ii

.visible .entry _Z6warmupPfS_ii(
	.param .u64 .ptr .align 1 _Z6warmupPfS_ii_param_0,
	.param .u64 .ptr .align 1 _Z6warmupPfS_ii_param_1,
	.param .u32 _Z6warmupPfS_ii_param_2,
	.param .u32 _Z6warmupPfS_ii_param_3
)
{
	.reg .pred 	%p<4>;
	.reg .b32 	%r<14>;
	.reg .b32 	%f<2>;
	.reg .b64 	%rd<8>;

	ld.param.u64 	%rd1, [_Z6warmupPfS_ii_param_0];
	ld.param.u64 	%rd2, [_Z6warmupPfS_ii_param_1];
	ld.param.u32 	%r3, [_Z6warmupPfS_ii_param_2];
	ld.param.u32 	%r4, [_Z6warmupPfS_ii_param_3];
	mov.u32 	%r6, %ntid.x;
	mov.u32 	%r7, %ctaid.x;
	mov.u32 	%r8, %tid.x;
	mad.lo.s32 	%r1, %r6, %r7, %r8;
	mov.u32 	%r9, %ntid.y;
	mov.u32 	%r10, %ctaid.y;
	mov.u32 	%r11, %tid.y;
	mad.lo.s32 	%r12, %r9, %r10, %r11;
	setp.ge.u32 	%p1, %r1, %r3;
	setp.ge.u32 	%p2, %r12, %r4;
	or.pred  	%p3, %p1, %p2;
	@%p3 bra 	$L__BB0_2;
	cvta.to.global.u64 	%rd3, %rd2;
	cvta.to.global.u64 	%rd4, %rd1;
	mad.lo.s32 	%r13, %r3, %r12, %r1;
	mul.wide.u32 	%rd5, %r13, 4;
	add.s64 	%rd6, %rd3, %rd5;
	ld.global.f32 	%f1, [%rd6];
	add.s64 	%rd7, %rd4, %rd5;
	st.global.f32 	[%rd7], %f1;
$L__BB0_2:
	ret;

}
	// .globl	_Z7copyRowPfS_ii
.visible .entry _Z7copyRowPfS_ii(
	.param .u64 .ptr .align 1 _Z7copyRowPfS_ii_param_0,
	.param .u64 .ptr .align 1 _Z7copyRowPfS_ii_param_1,
	.param .u32 _Z7copyRowPfS_ii_param_2,
	.param .u32 _Z7copyRowPfS_ii_param_3
)
{
	.reg .pred 	%p<4>;
	.reg .b32 	%r<14>;
	.reg .b32 	%f<2>;
	.reg .b64 	%rd<8>;

	ld.param.u64 	%rd1, [_Z7copyRowPfS_ii_param_0];
	ld.param.u64 	%rd2, [_Z7copyRowPfS_ii_param_1];
	ld.param.u32 	%r3, [_Z7copyRowPfS_ii_param_2];
	ld.param.u32 	%r4, [_Z7copyRowPfS_ii_param_3];
	mov.u32 	%r6, %ntid.x;
	mov.u32 	%r7, %ctaid.x;
	mov.u32 	%r8, %tid.x;
	mad.lo.s32 	%r1, %r6, %r7, %r8;
	mov.u32 	%r9, %ntid.y;
	mov.u32 	%r10, %ctaid.y;
	mov.u32 	%r11, %tid.y;
	mad.lo.s32 	%r12, %r9, %r10, %r11;
	setp.ge.u32 	%p1, %r1, %r3;
	setp.ge.u32 	%p2, %r12, %r4;
	or.pred  	%p3, %p1, %p2;
	@%p3 bra 	$L__BB1_2;
	cvta.to.global.u64 	%rd3, %rd2;
	cvta.to.global.u64 	%rd4, %rd1;
	mad.lo.s32 	%r13, %r3, %r12, %r1;
	mul.wide.u32 	%rd5, %r13, 4;
	add.s64 	%rd6, %rd3, %rd5;
	ld.global.f32 	%f1, [%rd6];
	add.s64 	%rd7, %rd4, %rd5;
	st.global.f32 	[%rd7], %f1;
$L__BB1_2:
	ret;

}
	// .globl	_Z7copyColPfS_ii
.visible .entry _Z7copyColPfS_ii(
	.param .u64 .ptr .align 1 _Z7copyColPfS_ii_param_0,
	.param .u64 .ptr .align 1 _Z7copyColPfS_ii_param_1,
	.param .u32 _Z7copyColPfS_ii_param_2,
	.param .u32 _Z7copyColPfS_ii_param_3
)
{
	.reg .pred 	%p<4>;
	.reg .b32 	%r<14>;
	.reg .b32 	%f<2>;
	.reg .b64 	%rd<8>;

	ld.param.u64 	%rd1, [_Z7copyColPfS_ii_param_0];
	ld.param.u64 	%rd2, [_Z7copyColPfS_ii_param_1];
	ld.param.u32 	%r4, [_Z7copyColPfS_ii_param_2];
	ld.param.u32 	%r5, [_Z7copyColPfS_ii_param_3];
	mov.u32 	%r6, %ntid.x;
	mov.u32 	%r7, %ctaid.x;
	mov.u32 	%r8, %tid.x;
	mad.lo.s32 	%r1, %r6, %r7, %r8;
	mov.u32 	%r9, %ntid.y;
	mov.u32 	%r10, %ctaid.y;
	mov.u32 	%r11, %tid.y;
	mad.lo.s32 	%r12, %r9, %r10, %r11;
	setp.ge.u32 	%p1, %r1, %r4;
	setp.ge.u32 	%p2, %r12, %r5;
	or.pred  	%p3, %p1, %p2;
	@%p3 bra 	$L__BB2_2;
	cvta.to.global.u64 	%rd3, %rd2;
	cvta.to.global.u64 	%rd4, %rd1;
	mad.lo.s32 	%r13, %r5, %r1, %r12;
	mul.wide.u32 	%rd5, %r13, 4;
	add.s64 	%rd6, %rd3, %rd5;
	ld.global.f32 	%f1, [%rd6];
	add.s64 	%rd7, %rd4, %rd5;
	st.global.f32 	[%rd7], %f1;
$L__BB2_2:
	ret;

}
	// .globl	_Z17transposeNaiveRowPfS_ii
.visible .entry _Z17transposeNaiveRowPfS_ii(
	.param .u64 .ptr .align 1 _Z17transposeNaiveRowPfS_ii_param_0,
	.param .u64 .ptr .align 1 _Z17transposeNaiveRowPfS_ii_param_1,
	.param .u32 _Z17transposeNaiveRowPfS_ii_param_2,
	.param .u32 _Z17transposeNaiveRowPfS_ii_param_3
)
{
	.reg .pred 	%p<4>;
	.reg .b32 	%r<15>;
	.reg .b32 	%f<2>;
	.reg .b64 	%rd<9>;

	ld.param.u64 	%rd1, [_Z17transposeNaiveRowPfS_ii_param_0];
	ld.param.u64 	%rd2, [_Z17transposeNaiveRowPfS_ii_param_1];
	ld.param.u32 	%r3, [_Z17transposeNaiveRowPfS_ii_param_2];
	ld.param.u32 	%r5, [_Z17transposeNaiveRowPfS_ii_param_3];
	mov.u32 	%r6, %ntid.x;
	mov.u32 	%r7, %ctaid.x;
	mov.u32 	%r8, %tid.x;
	mad.lo.s32 	%r1, %r6, %r7, %r8;
	mov.u32 	%r9, %ntid.y;
	mov.u32 	%r10, %ctaid.y;
	mov.u32 	%r11, %tid.y;
	mad.lo.s32 	%r12, %r9, %r10, %r11;
	setp.ge.u32 	%p1, %r1, %r3;
	setp.ge.u32 	%p2, %r12, %r5;
	or.pred  	%p3, %p1, %p2;
	@%p3 bra 	$L__BB3_2;
	cvta.to.global.u64 	%rd3, %rd2;
	cvta.to.global.u64 	%rd4, %rd1;
	mad.lo.s32 	%r13, %r3, %r12, %r1;
	mul.wide.u32 	%rd5, %r13, 4;
	add.s64 	%rd6, %rd3, %rd5;
	ld.global.f32 	%f1, [%rd6];
	mad.lo.s32 	%r14, %r5, %r1, %r12;
	mul.wide.u32 	%rd7, %r14, 4;
	add.s64 	%rd8, %rd4, %rd7;
	st.global.f32 	[%rd8], %f1;
$L__BB3_2:
	ret;

}
	// .globl	_Z17transposeNaiveColPfS_ii
.visible .entry _Z17transposeNaiveColPfS_ii(
	.param .u64 .ptr .align 1 _Z17transposeNaiveColPfS_ii_param_0,
	.param .u64 .ptr .align 1 _Z17transposeNaiveColPfS_ii_param_1,
	.param .u32 _Z17transposeNaiveColPfS_ii_param_2,
	.param .u32 _Z17transposeNaiveColPfS_ii_param_3
)
{
	.reg .pred 	%p<4>;
	.reg .b32 	%r<15>;
	.reg .b32 	%f<2>;
	.reg .b64 	%rd<9>;

	ld.param.u64 	%rd1, [_Z17transposeNaiveColPfS_ii_param_0];
	ld.param.u64 	%rd2, [_Z17transposeNaiveColPfS_ii_param_1];
	ld.param.u32 	%r3, [_Z17transposeNaiveColPfS_ii_param_2];
	ld.param.u32 	%r5, [_Z17transposeNaiveColPfS_ii_param_3];
	mov.u32 	%r6, %ntid.x;
	mov.u32 	%r7, %ctaid.x;
	mov.u32 	%r8, %tid.x;
	mad.lo.s32 	%r1, %r6, %r7, %r8;
	mov.u32 	%r9, %ntid.y;
	mov.u32 	%r10, %ctaid.y;
	mov.u32 	%r11, %tid.y;
	mad.lo.s32 	%r12, %r9, %r10, %r11;
	setp.ge.u32 	%p1, %r1, %r3;
	setp.ge.u32 	%p2, %r12, %r5;
	or.pred  	%p3, %p1, %p2;
	@%p3 bra 	$L__BB4_2;
	cvta.to.global.u64 	%rd3, %rd2;
	cvta.to.global.u64 	%rd4, %rd1;
	mad.lo.s32 	%r13, %r5, %r1, %r12;
	mul.wide.u32 	%rd5, %r13, 4;
	add.s64 	%rd6, %rd3, %rd5;
	ld.global.f32 	%f1, [%rd6];
	mad.lo.s32 	%r14, %r3, %r12, %r1;
	mul.wide.u32 	%rd7, %r14, 4;
	add.s64 	%rd8, %rd4, %rd7;
	st.global.f32 	[%rd8], %f1;
$L__BB4_2:
	ret;

}
	// .globl	_Z19transposeUnroll4RowPfS_ii
.visible .entry _Z19transposeUnroll4RowPfS_ii(
	.param .u64 .ptr .align 1 _Z19transposeUnroll4RowPfS_ii_param_0,
	.param .u64 .ptr .align 1 _Z19transposeUnroll4RowPfS_ii_param_1,
	.param .u32 _Z19transposeUnroll4RowPfS_ii_param_2,
	.param .u32 _Z19transposeUnroll4RowPfS_ii_param_3
)
{
	.reg .pred 	%p<4>;
	.reg .b32 	%r<25>;
	.reg .b32 	%f<5>;
	.reg .b64 	%rd<21>;

	ld.param.u64 	%rd1, [_Z19transposeUnroll4RowPfS_ii_param_0];
	ld.param.u64 	%rd2, [_Z19transposeUnroll4RowPfS_ii_param_1];
	ld.param.u32 	%r5, [_Z19transposeUnroll4RowPfS_ii_param_2];
	ld.param.u32 	%r6, [_Z19transposeUnroll4RowPfS_ii_param_3];
	mov.u32 	%r1, %ntid.x;
	mov.u32 	%r7, %ctaid.x;
	mul.lo.s32 	%r8, %r7, %r1;
	shl.b32 	%r9, %r8, 2;
	mov.u32 	%r10, %tid.x;
	add.s32 	%r11, %r9, %r10;
	mov.u32 	%r12, %ntid.y;
	mov.u32 	%r13, %ctaid.y;
	mov.u32 	%r14, %tid.y;
	mad.lo.s32 	%r15, %r12, %r13, %r14;
	mad.lo.s32 	%r2, %r5, %r15, %r11;
	mad.lo.s32 	%r3, %r6, %r11, %r15;
	mad.lo.s32 	%r17, %r1, 3, %r11;
	setp.ge.u32 	%p1, %r17, %r5;
	setp.ge.u32 	%p2, %r15, %r6;
	or.pred  	%p3, %p1, %p2;
	@%p3 bra 	$L__BB5_2;
	cvta.to.global.u64 	%rd3, %rd2;
	cvta.to.global.u64 	%rd4, %rd1;
	mul.wide.u32 	%rd5, %r2, 4;
	add.s64 	%rd6, %rd3, %rd5;
	ld.global.f32 	%f1, [%rd6];
	mul.wide.u32 	%rd7, %r3, 4;
	add.s64 	%rd8, %rd4, %rd7;
	st.global.f32 	[%rd8], %f1;
	add.s32 	%r18, %r2, %r1;
	mul.wide.u32 	%rd9, %r18, 4;
	add.s64 	%rd10, %rd3, %rd9;
	ld.global.f32 	%f2, [%rd10];
	mul.lo.s32 	%r19, %r6, %r1;
	add.s32 	%r20, %r3, %r19;
	mul.wide.u32 	%rd11, %r20, 4;
	add.s64 	%rd12, %rd4, %rd11;
	st.global.f32 	[%rd12], %f2;
	add.s32 	%r21, %r18, %r1;
	mul.wide.u32 	%rd13, %r21, 4;
	add.s64 	%rd14, %rd3, %rd13;
	ld.global.f32 	%f3, [%rd14];
	add.s32 	%r22, %r20, %r19;
	mul.wide.u32 	%rd15, %r22, 4;
	add.s64 	%rd16, %rd4, %rd15;
	st.global.f32 	[%rd16], %f3;
	add.s32 	%r23, %r21, %r1;
	mul.wide.u32 	%rd17, %r23, 4;
	add.s64 	%rd18, %rd3, %rd17;
	ld.global.f32 	%f4, [%rd18];
	add.s32 	%r24, %r22, %r19;
	mul.wide.u32 	%rd19, %r24, 4;
	add.s64 	%rd20, %rd4, %rd19;
	st.global.f32 	[%rd20], %f4;
$L__BB5_2:
	ret;

}
	// .globl	_Z19transposeUnroll4ColPfS_ii
.visible .entry _Z19transposeUnroll4ColPfS_ii(
	.param .u64 .ptr .align 1 _Z19transposeUnroll4ColPfS_ii_param_0,
	.param .u64 .ptr .align 1 _Z19transposeUnroll4ColPfS_ii_param_1,
	.param .u32 _Z19transposeUnroll4ColPfS_ii_param_2,
	.param .u32 _Z19transposeUnroll4ColPfS_ii_param_3
)
{
	.reg .pred 	%p<4>;
	.reg .b32 	%r<25>;
	.reg .b32 	%f<5>;
	.reg .b64 	%rd<21>;

	ld.param.u64 	%rd1, [_Z19transposeUnroll4ColPfS_ii_param_0];
	ld.param.u64 	%rd2, [_Z19transposeUnroll4ColPfS_ii_param_1];
	ld.param.u32 	%r5, [_Z19transposeUnroll4ColPfS_ii_param_2];
	ld.param.u32 	%r6, [_Z19transposeUnroll4ColPfS_ii_param_3];
	mov.u32 	%r1, %ntid.x;
	mov.u32 	%r7, %ctaid.x;
	mul.lo.s32 	%r8, %r7, %r1;
	shl.b32 	%r9, %r8, 2;
	mov.u32 	%r10, %tid.x;
	add.s32 	%r11, %r9, %r10;
	mov.u32 	%r12, %ntid.y;
	mov.u32 	%r13, %ctaid.y;
	mov.u32 	%r14, %tid.y;
	mad.lo.s32 	%r15, %r12, %r13, %r14;
	mad.lo.s32 	%r2, %r5, %r15, %r11;
	mad.lo.s32 	%r3, %r6, %r11, %r15;
	mad.lo.s32 	%r17, %r1, 3, %r11;
	setp.ge.u32 	%p1, %r17, %r5;
	setp.ge.u32 	%p2, %r15, %r6;
	or.pred  	%p3, %p1, %p2;
	@%p3 bra 	$L__BB6_2;
	cvta.to.global.u64 	%rd3, %rd2;
	cvta.to.global.u64 	%rd4, %rd1;
	mul.wide.u32 	%rd5, %r3, 4;
	add.s64 	%rd6, %rd3, %rd5;
	ld.global.f32 	%f1, [%rd6];
	mul.wide.u32 	%rd7, %r2, 4;
	add.s64 	%rd8, %rd4, %rd7;
	st.global.f32 	[%rd8], %f1;
	mul.lo.s32 	%r18, %r6, %r1;
	add.s32 	%r19, %r3, %r18;
	mul.wide.u32 	%rd9, %r19, 4;
	add.s64 	%rd10, %rd3, %rd9;
	ld.global.f32 	%f2, [%rd10];
	add.s32 	%r20, %r2, %r1;
	mul.wide.u32 	%rd11, %r20, 4;
	add.s64 	%rd12, %rd4, %rd11;
	st.global.f32 	[%rd12], %f2;
	add.s32 	%r21, %r19, %r18;
	mul.wide.u32 	%rd13, %r21, 4;
	add.s64 	%rd14, %rd3, %rd13;
	ld.global.f32 	%f3, [%rd14];
	add.s32 	%r22, %r20, %r1;
	mul.wide.u32 	%rd15, %r22, 4;
	add.s64 	%rd16, %rd4, %rd15;
	st.global.f32 	[%rd16], %f3;
	add.s32 	%r23, %r21, %r18;
	mul.wide.u32 	%rd17, %r23, 4;
	add.s64 	%rd18, %rd3, %rd17;
	ld.global.f32 	%f4, [%rd18];
	add.s32 	%r24, %r22, %r1;
	mul.wide.u32 	%rd19, %r24, 4;
	add.s64 	%rd20, %rd4, %rd19;
	st.global.f32 	[%rd20], %f4;
$L__BB6_2:
	ret;

}
	// .globl	_Z20transposeDiagonalRowPfS_ii
.visible .entry _Z20transposeDiagonalRowPfS_ii(
	.param .u64 .ptr .align 1 _Z20transposeDiagonalRowPfS_ii_param_0,
	.param .u64 .ptr .align 1 _Z20transposeDiagonalRowPfS_ii_param_1,
	.param .u32 _Z20transposeDiagonalRowPfS_ii_param_2,
	.param .u32 _Z20transposeDiagonalRowPfS_ii_param_3
)
{
	.reg .pred 	%p<4>;
	.reg .b32 	%r<16>;
	.reg .b32 	%f<2>;
	.reg .b64 	%rd<9>;

	ld.param.u64 	%rd1, [_Z20transposeDiagonalRowPfS_ii_param_0];
	ld.param.u64 	%rd2, [_Z20transposeDiagonalRowPfS_ii_param_1];
	ld.param.u32 	%r3, [_Z20transposeDiagonalRowPfS_ii_param_2];
	ld.param.u32 	%r4, [_Z20transposeDiagonalRowPfS_ii_param_3];
	mov.u32 	%r5, %ctaid.x;
	mov.u32 	%r6, %ctaid.y;
	add.s32 	%r7, %r5, %r6;
	mov.u32 	%r8, %nctaid.x;
	rem.u32 	%r9, %r7, %r8;
	mov.u32 	%r10, %ntid.x;
	mov.u32 	%r11, %tid.x;
	mad.lo.s32 	%r1, %r9, %r10, %r11;
	mov.u32 	%r12, %ntid.y;
	mov.u32 	%r13, %tid.y;
	mad.lo.s32 	%r2, %r12, %r5, %r13;
	setp.ge.u32 	%p1, %r1, %r3;
	setp.ge.u32 	%p2, %r2, %r4;
	or.pred  	%p3, %p2, %p1;
	@%p3 bra 	$L__BB7_2;
	cvta.to.global.u64 	%rd3, %rd2;
	cvta.to.global.u64 	%rd4, %rd1;
	mad.lo.s32 	%r14, %r3, %r2, %r1;
	mul.wide.u32 	%rd5, %r14, 4;
	add.s64 	%rd6, %rd3, %rd5;
	ld.global.f32 	%f1, [%rd6];
	mad.lo.s32 	%r15, %r1, %r4, %r2;
	mul.wide.u32 	%rd7, %r15, 4;
	add.s64 	%rd8, %rd4, %rd7;
	st.global.f32 	[%rd8], %f1;
$L__BB7_2:
	ret;

}
	// .globl	_Z20transposeDiagonalColPfS_ii
.visible .entry _Z20transposeDiagonalColPfS_ii(
	.param .u64 .ptr .align 1 _Z20transposeDiagonalColPfS_ii_param_0,
	.param .u64 .ptr .align 1 _Z20transposeDiagonalColPfS_ii_param_1,
	.param .u32 _Z20transposeDiagonalColPfS_ii_param_2,
	.param .u32 _Z20transposeDiagonalColPfS_ii_param_3
)
{
	.reg .pred 	%p<4>;
	.reg .b32 	%r<16>;
	.reg .b32 	%f<2>;
	.reg .b64 	%rd<9>;

	ld.param.u64 	%rd1, [_Z20transposeDiagonalColPfS_ii_param_0];
	ld.param.u64 	%rd2, [_Z20transposeDiagonalColPfS_ii_param_1];
	ld.param.u32 	%r3, [_Z20transposeDiagonalColPfS_ii_param_2];
	ld.param.u32 	%r4, [_Z20transposeDiagonalColPfS_ii_param_3];
	mov.u32 	%r5, %ctaid.x;
	mov.u32 	%r6, %ctaid.y;
	add.s32 	%r7, %r5, %r6;
	mov.u32 	%r8, %nctaid.x;
	rem.u32 	%r9, %r7, %r8;
	mov.u32 	%r10, %ntid.x;
	mov.u32 	%r11, %tid.x;
	mad.lo.s32 	%r1, %r9, %r10, %r11;
	mov.u32 	%r12, %ntid.y;
	mov.u32 	%r13, %tid.y;
	mad.lo.s32 	%r2, %r12, %r5, %r13;
	setp.ge.u32 	%p1, %r1, %r3;
	setp.ge.u32 	%p2, %r2, %r4;
	or.pred  	%p3, %p2, %p1;
	@%p3 bra 	$L__BB8_2;
	cvta.to.global.u64 	%rd3, %rd2;
	cvta.to.global.u64 	%rd4, %rd1;
	mad.lo.s32 	%r14, %r1, %r4, %r2;
	mul.wide.u32 	%rd5, %r14, 4;
	add.s64 	%rd6, %rd3, %rd5;
	ld.global.f32 	%f1, [%rd6];
	mad.lo.s32 	%r15, %r3, %r2, %r1;
	mul.wide.u32 	%rd7, %r15, 4;
	add.s64 	%rd8, %rd4, %rd7;
	st.global.f32 	[%rd8], %f1;
$L__BB8_2:
	ret;

}


// ===== COMPILED SASS (sm_100) =====

	.target	sm_100

	.elftype	@"ET_EXEC"


//--------------------- .note.nv.tkinfo           --------------------------
	.section	.note.nv.tkinfo,"",@"SHT_NOTE"
	.sectionflags	@"SHF_NOTE_NV_TKINFO"
	.tkinfo
        /*0018*/ 	.word	0x00000002
        /*0030*/ 	.string	""
        /*0030*/ 	.string	"ptxas"
        /*0030*/ 	.string	"Cuda compilation tools, release 13.0, V13.0.88"
        /*0030*/ 	.string	"Build cuda_13.0.r13.0/compiler.36424714_0"
        /*0030*/ 	.string	"-arch sm_100 -m 64 "



//--------------------- .note.nv.cuinfo           --------------------------
	.section	.note.nv.cuinfo,"",@"SHT_NOTE"
	.sectionflags	@"SHF_NOTE_NV_CUINFO"
        /*0018*/ 	.short	0x0002
        /*001a*/ 	.short	0x0064
        /*001c*/ 	.short	0x0082
	.zero		2


//--------------------- .nv.info                  --------------------------
	.section	.nv.info,"",@"SHT_CUDA_INFO"
	.align	4


	//----- nvinfo : EIATTR_REGCOUNT
	.align		4
        /*0000*/ 	.byte	0x04, 0x2f
        /*0002*/ 	.short	(.L_1 - .L_0)
	.align		4
.L_0:
        /*0004*/ 	.word	index@(_Z6warmupPfS_ii)
        /*0008*/ 	.word	0x0000000a


	//----- nvinfo : EIATTR_FRAME_SIZE
	.align		4
.L_1:
        /*000c*/ 	.byte	0x04, 0x11
        /*000e*/ 	.short	(.L_3 - .L_2)
	.align		4
.L_2:
        /*0010*/ 	.word	index@(_Z6warmupPfS_ii)
        /*0014*/ 	.word	0x00000000


	//----- nvinfo : EIATTR_REGCOUNT
	.align		4
.L_3:
        /*0018*/ 	.byte	0x04, 0x2f
        /*001a*/ 	.short	(.L_5 - .L_4)
	.align		4
.L_4:
        /*001c*/ 	.word	index@(_Z7copyRowPfS_ii)
        /*0020*/ 	.word	0x0000000a


	//----- nvinfo : EIATTR_FRAME_SIZE
	.align		4
.L_5:
        /*0024*/ 	.byte	0x04, 0x11
        /*0026*/ 	.short	(.L_7 - .L_6)
	.align		4
.L_6:
        /*0028*/ 	.word	index@(_Z7copyRowPfS_ii)
        /*002c*/ 	.word	0x00000000


	//----- nvinfo : EIATTR_REGCOUNT
	.align		4
.L_7:
        /*0030*/ 	.byte	0x04, 0x2f
        /*0032*/ 	.short	(.L_9 - .L_8)
	.align		4
.L_8:
        /*0034*/ 	.word	index@(_Z7copyColPfS_ii)
        /*0038*/ 	.word	0x0000000a


	//----- nvinfo : EIATTR_FRAME_SIZE
	.align		4
.L_9:
        /*003c*/ 	.byte	0x04, 0x11
        /*003e*/ 	.short	(.L_11 - .L_10)
	.align		4
.L_10:
        /*0040*/ 	.word	index@(_Z7copyColPfS_ii)
        /*0044*/ 	.word	0x00000000


	//----- nvinfo : EIATTR_REGCOUNT
	.align		4
.L_11:
        /*0048*/ 	.byte	0x04, 0x2f
        /*004a*/ 	.short	(.L_13 - .L_12)
	.align		4
.L_12:
        /*004c*/ 	.word	index@(_Z17transposeNaiveRowPfS_ii)
        /*0050*/ 	.word	0x0000000a


	//----- nvinfo : EIATTR_FRAME_SIZE
	.align		4
.L_13:
        /*0054*/ 	.byte	0x04, 0x11
        /*0056*/ 	.short	(.L_15 - .L_14)
	.align		4
.L_14:
        /*0058*/ 	.word	index@(_Z17transposeNaiveRowPfS_ii)
        /*005c*/ 	.word	0x00000000


	//----- nvinfo : EIATTR_REGCOUNT
	.align		4
.L_15:
        /*0060*/ 	.byte	0x04, 0x2f
        /*0062*/ 	.short	(.L_17 - .L_16)
	.align		4
.L_16:
        /*0064*/ 	.word	index@(_Z17transposeNaiveColPfS_ii)
        /*0068*/ 	.word	0x0000000a


	//----- nvinfo : EIATTR_FRAME_SIZE
	.align		4
.L_17:
        /*006c*/ 	.byte	0x04, 0x11
        /*006e*/ 	.short	(.L_19 - .L_18)
	.align		4
.L_18:
        /*0070*/ 	.word	index@(_Z17transposeNaiveColPfS_ii)
        /*0074*/ 	.word	0x00000000


	//----- nvinfo : EIATTR_REGCOUNT
	.align		4
.L_19:
        /*0078*/ 	.byte	0x04, 0x2f
        /*007a*/ 	.short	(.L_21 - .L_20)
	.align		4
.L_20:
        /*007c*/ 	.word	index@(_Z19transposeUnroll4RowPfS_ii)
        /*0080*/ 	.word	0x00000018


	//----- nvinfo : EIATTR_FRAME_SIZE
	.align		4
.L_21:
        /*0084*/ 	.byte	0x04, 0x11
        /*0086*/ 	.short	(.L_23 - .L_22)
	.align		4
.L_22:
        /*0088*/ 	.word	index@(_Z19transposeUnroll4RowPfS_ii)
        /*008c*/ 	.word	0x00000000


	//----- nvinfo : EIATTR_REGCOUNT
	.align		4
.L_23:
        /*0090*/ 	.byte	0x04, 0x2f
        /*0092*/ 	.short	(.L_25 - .L_24)
	.align		4
.L_24:
        /*0094*/ 	.word	index@(_Z19transposeUnroll4ColPfS_ii)
        /*0098*/ 	.word	0x00000018


	//----- nvinfo : EIATTR_FRAME_SIZE
	.align		4
.L_25:
        /*009c*/ 	.byte	0x04, 0x11
        /*009e*/ 	.short	(.L_27 - .L_26)
	.align		4
.L_26:
        /*00a0*/ 	.word	index@(_Z19transposeUnroll4ColPfS_ii)
        /*00a4*/ 	.word	0x00000000


	//----- nvinfo : EIATTR_REGCOUNT
	.align		4
.L_27:
        /*00a8*/ 	.byte	0x04, 0x2f
        /*00aa*/ 	.short	(.L_29 - .L_28)
	.align		4
.L_28:
        /*00ac*/ 	.word	index@(_Z20transposeDiagonalRowPfS_ii)
        /*00b0*/ 	.word	0x0000000a


	//----- nvinfo : EIATTR_FRAME_SIZE
	.align		4
.L_29:
        /*00b4*/ 	.byte	0x04, 0x11
        /*00b6*/ 	.short	(.L_31 - .L_30)
	.align		4
.L_30:
        /*00b8*/ 	.word	index@(_Z20transposeDiagonalRowPfS_ii)
        /*00bc*/ 	.word	0x00000000


	//----- nvinfo : EIATTR_REGCOUNT
	.align		4
.L_31:
        /*00c0*/ 	.byte	0x04, 0x2f
        /*00c2*/ 	.short	(.L_33 - .L_32)
	.align		4
.L_32:
        /*00c4*/ 	.word	index@(_Z20transposeDiagonalColPfS_ii)
        /*00c8*/ 	.word	0x0000000a


	//----- nvinfo : EIATTR_FRAME_SIZE
	.align		4
.L_33:
        /*00cc*/ 	.byte	0x04, 0x11
        /*00ce*/ 	.short	(.L_35 - .L_34)
	.align		4
.L_34:
        /*00d0*/ 	.word	index@(_Z20transposeDiagonalColPfS_ii)
        /*00d4*/ 	.word	0x00000000


	//----- nvinfo : EIATTR_MIN_STACK_SIZE
	.align		4
.L_35:
        /*00d8*/ 	.byte	0x04, 0x12
        /*00da*/ 	.short	(.L_37 - .L_36)
	.align		4
.L_36:
        /*00dc*/ 	.word	index@(_Z20transposeDiagonalColPfS_ii)
        /*00e0*/ 	.word	0x00000000


	//----- nvinfo : EIATTR_MIN_STACK_SIZE
	.align		4
.L_37:
        /*00e4*/ 	.byte	0x04, 0x12
        /*00e6*/ 	.short	(.L_39 - .L_38)
	.align		4
.L_38:
        /*00e8*/ 	.word	index@(_Z20transposeDiagonalRowPfS_ii)
        /*00ec*/ 	.word	0x00000000


	//----- nvinfo : EIATTR_MIN_STACK_SIZE
	.align		4
.L_39:
        /*00f0*/ 	.byte	0x04, 0x12
        /*00f2*/ 	.short	(.L_41 - .L_40)
	.align		4
.L_40:
        /*00f4*/ 	.word	index@(_Z19transposeUnroll4ColPfS_ii)
        /*00f8*/ 	.word	0x00000000


	//----- nvinfo : EIATTR_MIN_STACK_SIZE
	.align		4
.L_41:
        /*00fc*/ 	.byte	0x04, 0x12
        /*00fe*/ 	.short	(.L_43 - .L_42)
	.align		4
.L_42:
        /*0100*/ 	.word	index@(_Z19transposeUnroll4RowPfS_ii)
        /*0104*/ 	.word	0x00000000


	//----- nvinfo : EIATTR_MIN_STACK_SIZE
	.align		4
.L_43:
        /*0108*/ 	.byte	0x04, 0x12
        /*010a*/ 	.short	(.L_45 - .L_44)
	.align		4
.L_44:
        /*010c*/ 	.word	index@(_Z17transposeNaiveColPfS_ii)
        /*0110*/ 	.word	0x00000000


	//----- nvinfo : EIATTR_MIN_STACK_SIZE
	.align		4
.L_45:
        /*0114*/ 	.byte	0x04, 0x12
        /*0116*/ 	.short	(.L_47 - .L_46)
	.align		4
.L_46:
        /*0118*/ 	.word	index@(_Z17transposeNaiveRowPfS_ii)
        /*011c*/ 	.word	0x00000000


	//----- nvinfo : EIATTR_MIN_STACK_SIZE
	.align		4
.L_47:
        /*0120*/ 	.byte	0x04, 0x12
        /*0122*/ 	.short	(.L_49 - .L_48)
	.align		4
.L_48:
        /*0124*/ 	.word	index@(_Z7copyColPfS_ii)
        /*0128*/ 	.word	0x00000000


	//----- nvinfo : EIATTR_MIN_STACK_SIZE
	.align		4
.L_49:
        /*012c*/ 	.byte	0x04, 0x12
        /*012e*/ 	.short	(.L_51 - .L_50)
	.align		4
.L_50:
        /*0130*/ 	.word	index@(_Z7copyRowPfS_ii)
        /*0134*/ 	.word	0x00000000


	//----- nvinfo : EIATTR_MIN_STACK_SIZE
	.align		4
.L_51:
        /*0138*/ 	.byte	0x04, 0x12
        /*013a*/ 	.short	(.L_53 - .L_52)
	.align		4
.L_52:
        /*013c*/ 	.word	index@(_Z6warmupPfS_ii)
        /*0140*/ 	.word	0x00000000
.L_53:


//--------------------- .nv.compat                --------------------------
	.section	.nv.compat,"",@"SHT_CUDA_COMPAT_INFO"
	.align	4
        /*0000*/ 	.byte	0x02, 0x09, 0x00, 0x00, 0x02, 0x02, 0x01, 0x00, 0x02, 0x05, 0x05, 0x00, 0x03, 0x07, 0x01, 0x01
        /*0010*/ 	.byte	0x02, 0x03, 0x00, 0x00, 0x02, 0x06, 0x01, 0x00, 0x04, 0x0b, 0x08, 0x00, 0x09, 0x00, 0x00, 0x00
        /*0020*/ 	.byte	0x00, 0x00, 0x00, 0x00


//--------------------- .nv.info._Z20transposeDiagonalColPfS_ii --------------------------
	.section	.nv.info._Z20transposeDiagonalColPfS_ii,"",@"SHT_CUDA_INFO"
	.sectionflags	@""
	.align	4


	//----- nvinfo : EIATTR_CUDA_API_VERSION
	.align		4
        /*0000*/ 	.byte	0x04, 0x37
        /*0002*/ 	.short	(.L_55 - .L_54)
.L_54:
        /*0004*/ 	.word	0x00000082


	//----- nvinfo : EIATTR_KPARAM_INFO
	.align		4
.L_55:
        /*0008*/ 	.byte	0x04, 0x17
        /*000a*/ 	.short	(.L_57 - .L_56)
.L_56:
        /*000c*/ 	.word	0x00000000
        /*0010*/ 	.short	0x0003
        /*0012*/ 	.short	0x0014
        /*0014*/ 	.byte	0x00, 0xf0, 0x11, 0x00


	//----- nvinfo : EIATTR_KPARAM_INFO
	.align		4
.L_57:
        /*0018*/ 	.byte	0x04, 0x17
        /*001a*/ 	.short	(.L_59 - .L_58)
.L_58:
        /*001c*/ 	.word	0x00000000
        /*0020*/ 	.short	0x0002
        /*0022*/ 	.short	0x0010
        /*0024*/ 	.byte	0x00, 0xf0, 0x11, 0x00


	//----- nvinfo : EIATTR_KPARAM_INFO
	.align		4
.L_59:
        /*0028*/ 	.byte	0x04, 0x17
        /*002a*/ 	.short	(.L_61 - .L_60)
.L_60:
        /*002c*/ 	.word	0x00000000
        /*0030*/ 	.short	0x0001
        /*0032*/ 	.short	0x0008
        /*0034*/ 	.byte	0x00, 0xf5, 0x21, 0x00


	//----- nvinfo : EIATTR_KPARAM_INFO
	.align		4
.L_61:
        /*0038*/ 	.byte	0x04, 0x17
        /*003a*/ 	.short	(.L_63 - .L_62)
.L_62:
        /*003c*/ 	.word	0x00000000
        /*0040*/ 	.short	0x0000
        /*0042*/ 	.short	0x0000
        /*0044*/ 	.byte	0x00, 0xf5, 0x21, 0x00


	//----- nvinfo : EIATTR_SPARSE_MMA_MASK
	.align		4
.L_63:
        /*0048*/ 	.byte	0x03, 0x50
        /*004a*/ 	.short	0x0000


	//----- nvinfo : EIATTR_MAXREG_COUNT
	.align		4
        /*004c*/ 	.byte	0x03, 0x1b
        /*004e*/ 	.short	0x00ff


	//----- nvinfo : EIATTR_MERCURY_ISA_VERSION
	.align		4
        /*0050*/ 	.byte	0x03, 0x5f
        /*0052*/ 	.short	0x0101


	//----- nvinfo : EIATTR_VRC_CTA_INIT_COUNT
	.align		4
        /*0054*/ 	.byte	0x02, 0x4a
	.zero		1
	.zero		1


	//----- nvinfo : EIATTR_EXIT_INSTR_OFFSETS
	.align		4
        /*0058*/ 	.byte	0x04, 0x1c
        /*005a*/ 	.short	(.L_65 - .L_64)


	//   ....[0]....
.L_64:
        /*005c*/ 	.word	0x000001f0


	//   ....[1]....
        /*0060*/ 	.word	0x00000290


	//----- nvinfo : EIATTR_CBANK_PARAM_SIZE
	.align		4
.L_65:
        /*0064*/ 	.byte	0x03, 0x19
        /*0066*/ 	.short	0x0018


	//----- nvinfo : EIATTR_PARAM_CBANK
	.align		4
        /*0068*/ 	.byte	0x04, 0x0a
        /*006a*/ 	.short	(.L_67 - .L_66)
	.align		4
.L_66:
        /*006c*/ 	.word	index@(.nv.constant0._Z20transposeDiagonalColPfS_ii)
        /*0070*/ 	.short	0x0380
        /*0072*/ 	.short	0x0018


	//----- nvinfo : EIATTR_SW_WAR
	.align		4
.L_67:
        /*0074*/ 	.byte	0x04, 0x36
        /*0076*/ 	.short	(.L_69 - .L_68)
.L_68:
        /*0078*/ 	.word	0x00000008
.L_69:


//--------------------- .nv.info._Z20transposeDiagonalRowPfS_ii --------------------------
	.section	.nv.info._Z20transposeDiagonalRowPfS_ii,"",@"SHT_CUDA_INFO"
	.sectionflags	@""
	.align	4


	//----- nvinfo : EIATTR_CUDA_API_VERSION
	.align		4
        /*0000*/ 	.byte	0x04, 0x37
        /*0002*/ 	.short	(.L_71 - .L_70)
.L_70:
        /*0004*/ 	.word	0x00000082


	//----- nvinfo : EIATTR_KPARAM_INFO
	.align		4
.L_71:
        /*0008*/ 	.byte	0x04, 0x17
        /*000a*/ 	.short	(.L_73 - .L_72)
.L_72:
        /*000c*/ 	.word	0x00000000
        /*0010*/ 	.short	0x0003
        /*0012*/ 	.short	0x0014
        /*0014*/ 	.byte	0x00, 0xf0, 0x11, 0x00


	//----- nvinfo : EIATTR_KPARAM_INFO
	.align		4
.L_73:
        /*0018*/ 	.byte	0x04, 0x17
        /*001a*/ 	.short	(.L_75 - .L_74)
.L_74:
        /*001c*/ 	.word	0x00000000
        /*0020*/ 	.short	0x0002
        /*0022*/ 	.short	0x0010
        /*0024*/ 	.byte	0x00, 0xf0, 0x11, 0x00


	//----- nvinfo : EIATTR_KPARAM_INFO
	.align		4
.L_75:
        /*0028*/ 	.byte	0x04, 0x17
        /*002a*/ 	.short	(.L_77 - .L_76)
.L_76:
        /*002c*/ 	.word	0x00000000
        /*0030*/ 	.short	0x0001
        /*0032*/ 	.short	0x0008
        /*0034*/ 	.byte	0x00, 0xf5, 0x21, 0x00


	//----- nvinfo : EIATTR_KPARAM_INFO
	.align		4
.L_77:
        /*0038*/ 	.byte	0x04, 0x17
        /*003a*/ 	.short	(.L_79 - .L_78)
.L_78:
        /*003c*/ 	.word	0x00000000
        /*0040*/ 	.short	0x0000
        /*0042*/ 	.short	0x0000
        /*0044*/ 	.byte	0x00, 0xf5, 0x21, 0x00


	//----- nvinfo : EIATTR_SPARSE_MMA_MASK
	.align		4
.L_79:
        /*0048*/ 	.byte	0x03, 0x50
        /*004a*/ 	.short	0x0000


	//----- nvinfo : EIATTR_MAXREG_COUNT
	.align		4
        /*004c*/ 	.byte	0x03, 0x1b
        /*004e*/ 	.short	0x00ff


	//----- nvinfo : EIATTR_MERCURY_ISA_VERSION
	.align		4
        /*0050*/ 	.byte	0x03, 0x5f
        /*0052*/ 	.short	0x0101


	//----- nvinfo : EIATTR_VRC_CTA_INIT_COUNT
	.align		4
        /*0054*/ 	.byte	0x02, 0x4a
	.zero		1
	.zero		1


	//----- nvinfo : EIATTR_EXIT_INSTR_OFFSETS
	.align		4
        /*0058*/ 	.byte	0x04, 0x1c
        /*005a*/ 	.short	(.L_81 - .L_80)


	//   ....[0]....
.L_80:
        /*005c*/ 	.word	0x000001f0


	//   ....[1]....
        /*0060*/ 	.word	0x00000290


	//----- nvinfo : EIATTR_CBANK_PARAM_SIZE
	.align		4
.L_81:
        /*0064*/ 	.byte	0x03, 0x19
        /*0066*/ 	.short	0x0018


	//----- nvinfo : EIATTR_PARAM_CBANK
	.align		4
        /*0068*/ 	.byte	0x04, 0x0a
        /*006a*/ 	.short	(.L_83 - .L_82)
	.align		4
.L_82:
        /*006c*/ 	.word	index@(.nv.constant0._Z20transposeDiagonalRowPfS_ii)
        /*0070*/ 	.short	0x0380
        /*0072*/ 	.short	0x0018


	//----- nvinfo : EIATTR_SW_WAR
	.align		4
.L_83:
        /*0074*/ 	.byte	0x04, 0x36
        /*0076*/ 	.short	(.L_85 - .L_84)
.L_84:
        /*0078*/ 	.word	0x00000008
.L_85:


//--------------------- .nv.info._Z19transposeUnroll4ColPfS_ii --------------------------
	.section	.nv.info._Z19transposeUnroll4ColPfS_ii,"",@"SHT_CUDA_INFO"
	.sectionflags	@""
	.align	4


	//----- nvinfo : EIATTR_CUDA_API_VERSION
	.align		4
        /*0000*/ 	.byte	0x04, 0x37
        /*0002*/ 	.short	(.L_87 - .L_86)
.L_86:
        /*0004*/ 	.word	0x00000082


	//----- nvinfo : EIATTR_KPARAM_INFO
	.align		4
.L_87:
        /*0008*/ 	.byte	0x04, 0x17
        /*000a*/ 	.short	(.L_89 - .L_88)
.L_88:
        /*000c*/ 	.word	0x00000000
        /*0010*/ 	.short	0x0003
        /*0012*/ 	.short	0x0014
        /*0014*/ 	.byte	0x00, 0xf0, 0x11, 0x00


	//----- nvinfo : EIATTR_KPARAM_INFO
	.align		4
.L_89:
        /*0018*/ 	.byte	0x04, 0x17
        /*001a*/ 	.short	(.L_91 - .L_90)
.L_90:
        /*001c*/ 	.word	0x00000000
        /*0020*/ 	.short	0x0002
        /*0022*/ 	.short	0x0010
        /*0024*/ 	.byte	0x00, 0xf0, 0x11, 0x00


	//----- nvinfo : EIATTR_KPARAM_INFO
	.align		4
.L_91:
        /*0028*/ 	.byte	0x04, 0x17
        /*002a*/ 	.short	(.L_93 - .L_92)
.L_92:
        /*002c*/ 	.word	0x00000000
        /*0030*/ 	.short	0x0001
        /*0032*/ 	.short	0x0008
        /*0034*/ 	.byte	0x00, 0xf5, 0x21, 0x00


	//----- nvinfo : EIATTR_KPARAM_INFO
	.align		4
.L_93:
        /*0038*/ 	.byte	0x04, 0x17
        /*003a*/ 	.short	(.L_95 - .L_94)
.L_94:
        /*003c*/ 	.word	0x00000000
        /*0040*/ 	.short	0x0000
        /*0042*/ 	.short	0x0000
        /*0044*/ 	.byte	0x00, 0xf5, 0x21, 0x00


	//----- nvinfo : EIATTR_SPARSE_MMA_MASK
	.align		4
.L_95:
        /*0048*/ 	.byte	0x03, 0x50
        /*004a*/ 	.short	0x0000


	//----- nvinfo : EIATTR_MAXREG_COUNT
	.align		4
        /*004c*/ 	.byte	0x03, 0x1b
        /*004e*/ 	.short	0x00ff


	//----- nvinfo : EIATTR_MERCURY_ISA_VERSION
	.align		4
        /*0050*/ 	.byte	0x03, 0x5f
        /*0052*/ 	.short	0x0101


	//----- nvinfo : EIATTR_VRC_CTA_INIT_COUNT
	.align		4
        /*0054*/ 	.byte	0x02, 0x4a
	.zero		1
	.zero		1


	//----- nvinfo : EIATTR_EXIT_INSTR_OFFSETS
	.align		4
        /*0058*/ 	.byte	0x04, 0x1c
        /*005a*/ 	.short	(.L_97 - .L_96)


	//   ....[0]....
.L_96:
        /*005c*/ 	.word	0x00000100


	//   ....[1]....
        /*0060*/ 	.word	0x000002a0


	//----- nvinfo : EIATTR_CBANK_PARAM_SIZE
	.align		4
.L_97:
        /*0064*/ 	.byte	0x03, 0x19
        /*0066*/ 	.short	0x0018


	//----- nvinfo : EIATTR_PARAM_CBANK
	.align		4
        /*0068*/ 	.byte	0x04, 0x0a
        /*006a*/ 	.short	(.L_99 - .L_98)
	.align		4
.L_98:
        /*006c*/ 	.word	index@(.nv.constant0._Z19transposeUnroll4ColPfS_ii)
        /*0070*/ 	.short	0x0380
        /*0072*/ 	.short	0x0018


	//----- nvinfo : EIATTR_SW_WAR
	.align		4
.L_99:
        /*0074*/ 	.byte	0x04, 0x36
        /*0076*/ 	.short	(.L_101 - .L_100)
.L_100:
        /*0078*/ 	.word	0x00000008
.L_101:


//--------------------- .nv.info._Z19transposeUnroll4RowPfS_ii --------------------------
	.section	.nv.info._Z19transposeUnroll4RowPfS_ii,"",@"SHT_CUDA_INFO"
	.sectionflags	@""
	.align	4


	//----- nvinfo : EIATTR_CUDA_API_VERSION
	.align		4
        /*0000*/ 	.byte	0x04, 0x37
        /*0002*/ 	.short	(.L_103 - .L_102)
.L_102:
        /*0004*/ 	.word	0x00000082


	//----- nvinfo : EIATTR_KPARAM_INFO
	.align		4
.L_103:
        /*0008*/ 	.byte	0x04, 0x17
        /*000a*/ 	.short	(.L_105 - .L_104)
.L_104:
        /*000c*/ 	.word	0x00000000
        /*0010*/ 	.short	0x0003
        /*0012*/ 	.short	0x0014
        /*0014*/ 	.byte	0x00, 0xf0, 0x11, 0x00


	//----- nvinfo : EIATTR_KPARAM_INFO
	.align		4
.L_105:
        /*0018*/ 	.byte	0x04, 0x17
        /*001a*/ 	.short	(.L_107 - .L_106)
.L_106:
        /*001c*/ 	.word	0x00000000
        /*0020*/ 	.short	0x0002
        /*0022*/ 	.short	0x0010
        /*0024*/ 	.byte	0x00, 0xf0, 0x11, 0x00


	//----- nvinfo : EIATTR_KPARAM_INFO
	.align		4
.L_107:
        /*0028*/ 	.byte	0x04, 0x17
        /*002a*/ 	.short	(.L_109 - .L_108)
.L_108:
        /*002c*/ 	.word	0x00000000
        /*0030*/ 	.short	0x0001
        /*0032*/ 	.short	0x0008
        /*0034*/ 	.byte	0x00, 0xf5, 0x21, 0x00


	//----- nvinfo : EIATTR_KPARAM_INFO
	.align		4
.L_109:
        /*0038*/ 	.byte	0x04, 0x17
        /*003a*/ 	.short	(.L_111 - .L_110)
.L_110:
        /*003c*/ 	.word	0x00000000
        /*0040*/ 	.short	0x0000
        /*0042*/ 	.short	0x0000
        /*0044*/ 	.byte	0x00, 0xf5, 0x21, 0x00


	//----- nvinfo : EIATTR_SPARSE_MMA_MASK
	.align		4
.L_111:
        /*0048*/ 	.byte	0x03, 0x50
        /*004a*/ 	.short	0x0000


	//----- nvinfo : EIATTR_MAXREG_COUNT
	.align		4
        /*004c*/ 	.byte	0x03, 0x1b
        /*004e*/ 	.short	0x00ff


	//----- nvinfo : EIATTR_MERCURY_ISA_VERSION
	.align		4
        /*0050*/ 	.byte	0x03, 0x5f
        /*0052*/ 	.short	0x0101


	//----- nvinfo : EIATTR_VRC_CTA_INIT_COUNT
	.align		4
        /*0054*/ 	.byte	0x02, 0x4a
	.zero		1
	.zero		1


	//----- nvinfo : EIATTR_EXIT_INSTR_OFFSETS
	.align		4
        /*0058*/ 	.byte	0x04, 0x1c
        /*005a*/ 	.short	(.L_113 - .L_112)


	//   ....[0]....
.L_112:
        /*005c*/ 	.word	0x00000100


	//   ....[1]....
        /*0060*/ 	.word	0x000002a0


	//----- nvinfo : EIATTR_CBANK_PARAM_SIZE
	.align		4
.L_113:
        /*0064*/ 	.byte	0x03, 0x19
        /*0066*/ 	.short	0x0018


	//----- nvinfo : EIATTR_PARAM_CBANK
	.align		4
        /*0068*/ 	.byte	0x04, 0x0a
        /*006a*/ 	.short	(.L_115 - .L_114)
	.align		4
.L_114:
        /*006c*/ 	.word	index@(.nv.constant0._Z19transposeUnroll4RowPfS_ii)
        /*0070*/ 	.short	0x0380
        /*0072*/ 	.short	0x0018


	//----- nvinfo : EIATTR_SW_WAR
	.align		4
.L_115:
        /*0074*/ 	.byte	0x04, 0x36
        /*0076*/ 	.short	(.L_117 - .L_116)
.L_116:
        /*0078*/ 	.word	0x00000008
.L_117:


//--------------------- .nv.info._Z17transposeNaiveColPfS_ii --------------------------
	.section	.nv.info._Z17transposeNaiveColPfS_ii,"",@"SHT_CUDA_INFO"
	.sectionflags	@""
	.align	4


	//----- nvinfo : EIATTR_CUDA_API_VERSION
	.align		4
        /*0000*/ 	.byte	0x04, 0x37
        /*0002*/ 	.short	(.L_119 - .L_118)
.L_118:
        /*0004*/ 	.word	0x00000082


	//----- nvinfo : EIATTR_KPARAM_INFO
	.align		4
.L_119:
        /*0008*/ 	.byte	0x04, 0x17
        /*000a*/ 	.short	(.L_121 - .L_120)
.L_120:
        /*000c*/ 	.word	0x00000000
        /*0010*/ 	.short	0x0003
        /*0012*/ 	.short	0x0014
        /*0014*/ 	.byte	0x00, 0xf0, 0x11, 0x00


	//----- nvinfo : EIATTR_KPARAM_INFO
	.align		4
.L_121:
        /*0018*/ 	.byte	0x04, 0x17
        /*001a*/ 	.short	(.L_123 - .L_122)
.L_122:
        /*001c*/ 	.word	0x00000000
        /*0020*/ 	.short	0x0002
        /*0022*/ 	.short	0x0010
        /*0024*/ 	.byte	0x00, 0xf0, 0x11, 0x00


	//----- nvinfo : EIATTR_KPARAM_INFO
	.align		4
.L_123:
        /*0028*/ 	.byte	0x04, 0x17
        /*002a*/ 	.short	(.L_125 - .L_124)
.L_124:
        /*002c*/ 	.word	0x00000000
        /*0030*/ 	.short	0x0001
        /*0032*/ 	.short	0x0008
        /*0034*/ 	.byte	0x00, 0xf5, 0x21, 0x00


	//----- nvinfo : EIATTR_KPARAM_INFO
	.align		4
.L_125:
        /*0038*/ 	.byte	0x04, 0x17
        /*003a*/ 	.short	(.L_127 - .L_126)
.L_126:
        /*003c*/ 	.word	0x00000000
        /*0040*/ 	.short	0x0000
        /*0042*/ 	.short	0x0000
        /*0044*/ 	.byte	0x00, 0xf5, 0x21, 0x00


	//----- nvinfo : EIATTR_SPARSE_MMA_MASK
	.align		4
.L_127:
        /*0048*/ 	.byte	0x03, 0x50
        /*004a*/ 	.short	0x0000


	//----- nvinfo : EIATTR_MAXREG_COUNT
	.align		4
        /*004c*/ 	.byte	0x03, 0x1b
        /*004e*/ 	.short	0x00ff


	//----- nvinfo : EIATTR_MERCURY_ISA_VERSION
	.align		4
        /*0050*/ 	.byte	0x03, 0x5f
        /*0052*/ 	.short	0x0101


	//----- nvinfo : EIATTR_VRC_CTA_INIT_COUNT
	.align		4
        /*0054*/ 	.byte	0x02, 0x4a
	.zero		1
	.zero		1


	//----- nvinfo : EIATTR_EXIT_INSTR_OFFSETS
	.align		4
        /*0058*/ 	.byte	0x04, 0x1c
        /*005a*/ 	.short	(.L_129 - .L_128)


	//   ....[0]....
.L_128:
        /*005c*/ 	.word	0x000000c0


	//   ....[1]....
        /*0060*/ 	.word	0x00000160


	//----- nvinfo : EIATTR_CBANK_PARAM_SIZE
	.align		4
.L_129:
        /*0064*/ 	.byte	0x03, 0x19
        /*0066*/ 	.short	0x0018


	//----- nvinfo : EIATTR_PARAM_CBANK
	.align		4
        /*0068*/ 	.byte	0x04, 0x0a
        /*006a*/ 	.short	(.L_131 - .L_130)
	.align		4
.L_130:
        /*006c*/ 	.word	index@(.nv.constant0._Z17transposeNaiveColPfS_ii)
        /*0070*/ 	.short	0x0380
        /*0072*/ 	.short	0x0018


	//----- nvinfo : EIATTR_SW_WAR
	.align		4
.L_131:
        /*0074*/ 	.byte	0x04, 0x36
        /*0076*/ 	.short	(.L_133 - .L_132)
.L_132:
        /*0078*/ 	.word	0x00000008
.L_133:


//--------------------- .nv.info._Z17transposeNaiveRowPfS_ii --------------------------
	.section	.nv.info._Z17transposeNaiveRowPfS_ii,"",@"SHT_CUDA_INFO"
	.sectionflags	@""
	.align	4


	//----- nvinfo : EIATTR_CUDA_API_VERSION
	.align		4
        /*0000*/ 	.byte	0x04, 0x37
        /*0002*/ 	.short	(.L_135 - .L_134)
.L_134:
        /*0004*/ 	.word	0x00000082


	//----- nvinfo : EIATTR_KPARAM_INFO
	.align		4
.L_135:
        /*0008*/ 	.byte	0x04, 0x17
        /*000a*/ 	.short	(.L_137 - .L_136)
.L_136:
        /*000c*/ 	.word	0x00000000
        /*0010*/ 	.short	0x0003
        /*0012*/ 	.short	0x0014
        /*0014*/ 	.byte	0x00, 0xf0, 0x11, 0x00


	//----- nvinfo : EIATTR_KPARAM_INFO
	.align		4
.L_137:
        /*0018*/ 	.byte	0x04, 0x17
        /*001a*/ 	.short	(.L_139 - .L_138)
.L_138:
        /*001c*/ 	.word	0x00000000
        /*0020*/ 	.short	0x0002
        /*0022*/ 	.short	0x0010
        /*0024*/ 	.byte	0x00, 0xf0, 0x11, 0x00


	//----- nvinfo : EIATTR_KPARAM_INFO
	.align		4
.L_139:
        /*0028*/ 	.byte	0x04, 0x17
        /*002a*/ 	.short	(.L_141 - .L_140)
.L_140:
        /*002c*/ 	.word	0x00000000
        /*0030*/ 	.short	0x0001
        /*0032*/ 	.short	0x0008
        /*0034*/ 	.byte	0x00, 0xf5, 0x21, 0x00


	//----- nvinfo : EIATTR_KPARAM_INFO
	.align		4
.L_141:
        /*0038*/ 	.byte	0x04, 0x17
        /*003a*/ 	.short	(.L_143 - .L_142)
.L_142:
        /*003c*/ 	.word	0x00000000
        /*0040*/ 	.short	0x0000
        /*0042*/ 	.short	0x0000
        /*0044*/ 	.byte	0x00, 0xf5, 0x21, 0x00


	//----- nvinfo : EIATTR_SPARSE_MMA_MASK
	.align		4
.L_143:
        /*0048*/ 	.byte	0x03, 0x50
        /*004a*/ 	.short	0x0000


	//----- nvinfo : EIATTR_MAXREG_COUNT
	.align		4
        /*004c*/ 	.byte	0x03, 0x1b
        /*004e*/ 	.short	0x00ff


	//----- nvinfo : EIATTR_MERCURY_ISA_VERSION
	.align		4
        /*0050*/ 	.byte	0x03, 0x5f
        /*0052*/ 	.short	0x0101


	//----- nvinfo : EIATTR_VRC_CTA_INIT_COUNT
	.align		4
        /*0054*/ 	.byte	0x02, 0x4a
	.zero		1
	.zero		1


	//----- nvinfo : EIATTR_EXIT_INSTR_OFFSETS
	.align		4
        /*0058*/ 	.byte	0x04, 0x1c
        /*005a*/ 	.short	(.L_145 - .L_144)


	//   ....[0]....
.L_144:
        /*005c*/ 	.word	0x000000c0


	//   ....[1]....
        /*0060*/ 	.word	0x00000160


	//----- nvinfo : EIATTR_CBANK_PARAM_SIZE
	.align		4
.L_145:
        /*0064*/ 	.byte	0x03, 0x19
        /*0066*/ 	.short	0x0018


	//----- nvinfo : EIATTR_PARAM_CBANK
	.align		4
        /*0068*/ 	.byte	0x04, 0x0a
        /*006a*/ 	.short	(.L_147 - .L_146)
	.align		4
.L_146:
        /*006c*/ 	.word	index@(.nv.constant0._Z17transposeNaiveRowPfS_ii)
        /*0070*/ 	.short	0x0380
        /*0072*/ 	.short	0x0018


	//----- nvinfo : EIATTR_SW_WAR
	.align		4
.L_147:
        /*0074*/ 	.byte	0x04, 0x36
        /*0076*/ 	.short	(.L_149 - .L_148)
.L_148:
        /*0078*/ 	.word	0x00000008
.L_149:


//--------------------- .nv.info._Z7copyColPfS_ii --------------------------
	.section	.nv.info._Z7copyColPfS_ii,"",@"SHT_CUDA_INFO"
	.sectionflags	@""
	.align	4


	//----- nvinfo : EIATTR_CUDA_API_VERSION
	.align		4
        /*0000*/ 	.byte	0x04, 0x37
        /*0002*/ 	.short	(.L_151 - .L_150)
.L_150:
        /*0004*/ 	.word	0x00000082


	//----- nvinfo : EIATTR_KPARAM_INFO
	.align		4
.L_151:
        /*0008*/ 	.byte	0x04, 0x17
        /*000a*/ 	.short	(.L_153 - .L_152)
.L_152:
        /*000c*/ 	.word	0x00000000
        /*0010*/ 	.short	0x0003
        /*0012*/ 	.short	0x0014
        /*0014*/ 	.byte	0x00, 0xf0, 0x11, 0x00


	//----- nvinfo : EIATTR_KPARAM_INFO
	.align		4
.L_153:
        /*0018*/ 	.byte	0x04, 0x17
        /*001a*/ 	.short	(.L_155 - .L_154)
.L_154:
        /*001c*/ 	.word	0x00000000
        /*0020*/ 	.short	0x0002
        /*0022*/ 	.short	0x0010
        /*0024*/ 	.byte	0x00, 0xf0, 0x11, 0x00


	//----- nvinfo : EIATTR_KPARAM_INFO
	.align		4
.L_155:
        /*0028*/ 	.byte	0x04, 0x17
        /*002a*/ 	.short	(.L_157 - .L_156)
.L_156:
        /*002c*/ 	.word	0x00000000
        /*0030*/ 	.short	0x0001
        /*0032*/ 	.short	0x0008
        /*0034*/ 	.byte	0x00, 0xf5, 0x21, 0x00


	//----- nvinfo : EIATTR_KPARAM_INFO
	.align		4
.L_157:
        /*0038*/ 	.byte	0x04, 0x17
        /*003a*/ 	.short	(.L_159 - .L_158)
.L_158:
        /*003c*/ 	.word	0x00000000
        /*0040*/ 	.short	0x0000
        /*0042*/ 	.short	0x0000
        /*0044*/ 	.byte	0x00, 0xf5, 0x21, 0x00


	//----- nvinfo : EIATTR_SPARSE_MMA_MASK
	.align		4
.L_159:
        /*0048*/ 	.byte	0x03, 0x50
        /*004a*/ 	.short	0x0000


	//----- nvinfo : EIATTR_MAXREG_COUNT
	.align		4
        /*004c*/ 	.byte	0x03, 0x1b
        /*004e*/ 	.short	0x00ff


	//----- nvinfo : EIATTR_MERCURY_ISA_VERSION
	.align		4
        /*0050*/ 	.byte	0x03, 0x5f
        /*0052*/ 	.short	0x0101


	//----- nvinfo : EIATTR_VRC_CTA_INIT_COUNT
	.align		4
        /*0054*/ 	.byte	0x02, 0x4a
	.zero		1
	.zero		1


	//----- nvinfo : EIATTR_EXIT_INSTR_OFFSETS
	.align		4
        /*0058*/ 	.byte	0x04, 0x1c
        /*005a*/ 	.short	(.L_161 - .L_160)


	//   ....[0]....
.L_160:
        /*005c*/ 	.word	0x000000c0


	//   ....[1]....
        /*0060*/ 	.word	0x00000150


	//----- nvinfo : EIATTR_CBANK_PARAM_SIZE
	.align		4
.L_161:
        /*0064*/ 	.byte	0x03, 0x19
        /*0066*/ 	.short	0x0018


	//----- nvinfo : EIATTR_PARAM_CBANK
	.align		4
        /*0068*/ 	.byte	0x04, 0x0a
        /*006a*/ 	.short	(.L_163 - .L_162)
	.align		4
.L_162:
        /*006c*/ 	.word	index@(.nv.constant0._Z7copyColPfS_ii)
        /*0070*/ 	.short	0x0380
        /*0072*/ 	.short	0x0018


	//----- nvinfo : EIATTR_SW_WAR
	.align		4
.L_163:
        /*0074*/ 	.byte	0x04, 0x36
        /*0076*/ 	.short	(.L_165 - .L_164)
.L_164:
        /*0078*/ 	.word	0x00000008
.L_165:


//--------------------- .nv.info._Z7copyRowPfS_ii --------------------------
	.section	.nv.info._Z7copyRowPfS_ii,"",@"SHT_CUDA_INFO"
	.sectionflags	@""
	.align	4


	//----- nvinfo : EIATTR_CUDA_API_VERSION
	.align		4
        /*0000*/ 	.byte	0x04, 0x37
        /*0002*/ 	.short	(.L_167 - .L_166)
.L_166:
        /*0004*/ 	.word	0x00000082


	//----- nvinfo : EIATTR_KPARAM_INFO
	.align		4
.L_167:
        /*0008*/ 	.byte	0x04, 0x17
        /*000a*/ 	.short	(.L_169 - .L_168)
.L_168:
        /*000c*/ 	.word	0x00000000
        /*0010*/ 	.short	0x0003
        /*0012*/ 	.short	0x0014
        /*0014*/ 	.byte	0x00, 0xf0, 0x11, 0x00


	//----- nvinfo : EIATTR_KPARAM_INFO
	.align		4
.L_169:
        /*0018*/ 	.byte	0x04, 0x17
        /*001a*/ 	.short	(.L_171 - .L_170)
.L_170:
        /*001c*/ 	.word	0x00000000
        /*0020*/ 	.short	0x0002
        /*0022*/ 	.short	0x0010
        /*0024*/ 	.byte	0x00, 0xf0, 0x11, 0x00


	//----- nvinfo : EIATTR_KPARAM_INFO
	.align		4
.L_171:
        /*0028*/ 	.byte	0x04, 0x17
        /*002a*/ 	.short	(.L_173 - .L_172)
.L_172:
        /*002c*/ 	.word	0x00000000
        /*0030*/ 	.short	0x0001
        /*0032*/ 	.short	0x0008
        /*0034*/ 	.byte	0x00, 0xf5, 0x21, 0x00


	//----- nvinfo : EIATTR_KPARAM_INFO
	.align		4
.L_173:
        /*0038*/ 	.byte	0x04, 0x17
        /*003a*/ 	.short	(.L_175 - .L_174)
.L_174:
        /*003c*/ 	.word	0x00000000
        /*0040*/ 	.short	0x0000
        /*0042*/ 	.short	0x0000
        /*0044*/ 	.byte	0x00, 0xf5, 0x21, 0x00


	//----- nvinfo : EIATTR_SPARSE_MMA_MASK
	.align		4
.L_175:
        /*0048*/ 	.byte	0x03, 0x50
        /*004a*/ 	.short	0x0000


	//----- nvinfo : EIATTR_MAXREG_COUNT
	.align		4
        /*004c*/ 	.byte	0x03, 0x1b
        /*004e*/ 	.short	0x00ff


	//----- nvinfo : EIATTR_MERCURY_ISA_VERSION
	.align		4
        /*0050*/ 	.byte	0x03, 0x5f
        /*0052*/ 	.short	0x0101


	//----- nvinfo : EIATTR_VRC_CTA_INIT_COUNT
	.align		4
        /*0054*/ 	.byte	0x02, 0x4a
	.zero		1
	.zero		1


	//----- nvinfo : EIATTR_EXIT_INSTR_OFFSETS
	.align		4
        /*0058*/ 	.byte	0x04, 0x1c
        /*005a*/ 	.short	(.L_177 - .L_176)


	//   ....[0]....
.L_176:
        /*005c*/ 	.word	0x000000c0


	//   ....[1]....
        /*0060*/ 	.word	0x00000150


	//----- nvinfo : EIATTR_CBANK_PARAM_SIZE
	.align		4
.L_177:
        /*0064*/ 	.byte	0x03, 0x19
        /*0066*/ 	.short	0x0018


	//----- nvinfo : EIATTR_PARAM_CBANK
	.align		4
        /*0068*/ 	.byte	0x04, 0x0a
        /*006a*/ 	.short	(.L_179 - .L_178)
	.align		4
.L_178:
        /*006c*/ 	.word	index@(.nv.constant0._Z7copyRowPfS_ii)
        /*0070*/ 	.short	0x0380
        /*0072*/ 	.short	0x0018


	//----- nvinfo : EIATTR_SW_WAR
	.align		4
.L_179:
        /*0074*/ 	.byte	0x04, 0x36
        /*0076*/ 	.short	(.L_181 - .L_180)
.L_180:
        /*0078*/ 	.word	0x00000008
.L_181:


//--------------------- .nv.info._Z6warmupPfS_ii  --------------------------
	.section	.nv.info._Z6warmupPfS_ii,"",@"SHT_CUDA_INFO"
	.sectionflags	@""
	.align	4


	//----- nvinfo : EIATTR_CUDA_API_VERSION
	.align		4
        /*0000*/ 	.byte	0x04, 0x37
        /*0002*/ 	.short	(.L_183 - .L_182)
.L_182:
        /*0004*/ 	.word	0x00000082


	//----- nvinfo : EIATTR_KPARAM_INFO
	.align		4
.L_183:
        /*0008*/ 	.byte	0x04, 0x17
        /*000a*/ 	.short	(.L_185 - .L_184)
.L_184:
        /*000c*/ 	.word	0x00000000
        /*0010*/ 	.short	0x0003
        /*0012*/ 	.short	0x0014
        /*0014*/ 	.byte	0x00, 0xf0, 0x11, 0x00


	//----- nvinfo : EIATTR_KPARAM_INFO
	.align		4
.L_185:
        /*0018*/ 	.byte	0x04, 0x17
        /*001a*/ 	.short	(.L_187 - .L_186)
.L_186:
        /*001c*/ 	.word	0x00000000
        /*0020*/ 	.short	0x0002
        /*0022*/ 	.short	0x0010
        /*0024*/ 	.byte	0x00, 0xf0, 0x11, 0x00


	//----- nvinfo : EIATTR_KPARAM_INFO
	.align		4
.L_187:
        /*0028*/ 	.byte	0x04, 0x17
        /*002a*/ 	.short	(.L_189 - .L_188)
.L_188:
        /*002c*/ 	.word	0x00000000
        /*0030*/ 	.short	0x0001
        /*0032*/ 	.short	0x0008
        /*0034*/ 	.byte	0x00, 0xf5, 0x21, 0x00


	//----- nvinfo : EIATTR_KPARAM_INFO
	.align		4
.L_189:
        /*0038*/ 	.byte	0x04, 0x17
        /*003a*/ 	.short	(.L_191 - .L_190)
.L_190:
        /*003c*/ 	.word	0x00000000
        /*0040*/ 	.short	0x0000
        /*0042*/ 	.short	0x0000
        /*0044*/ 	.byte	0x00, 0xf5, 0x21, 0x00


	//----- nvinfo : EIATTR_SPARSE_MMA_MASK
	.align		4
.L_191:
        /*0048*/ 	.byte	0x03, 0x50
        /*004a*/ 	.short	0x0000


	//----- nvinfo : EIATTR_MAXREG_COUNT
	.align		4
        /*004c*/ 	.byte	0x03, 0x1b
        /*004e*/ 	.short	0x00ff


	//----- nvinfo : EIATTR_MERCURY_ISA_VERSION
	.align		4
        /*0050*/ 	.byte	0x03, 0x5f
        /*0052*/ 	.short	0x0101


	//----- nvinfo : EIATTR_VRC_CTA_INIT_COUNT
	.align		4
        /*0054*/ 	.byte	0x02, 0x4a
	.zero		1
	.zero		1


	//----- nvinfo : EIATTR_EXIT_INSTR_OFFSETS
	.align		4
        /*0058*/ 	.byte	0x04, 0x1c
        /*005a*/ 	.short	(.L_193 - .L_192)


	//   ....[0]....
.L_192:
        /*005c*/ 	.word	0x000000c0


	//   ....[1]....
        /*0060*/ 	.word	0x00000150


	//----- nvinfo : EIATTR_CBANK_PARAM_SIZE
	.align		4
.L_193:
        /*0064*/ 	.byte	0x03, 0x19
        /*0066*/ 	.short	0x0018


	//----- nvinfo : EIATTR_PARAM_CBANK
	.align		4
        /*0068*/ 	.byte	0x04, 0x0a
        /*006a*/ 	.short	(.L_195 - .L_194)
	.align		4
.L_194:
        /*006c*/ 	.word	index@(.nv.constant0._Z6warmupPfS_ii)
        /*0070*/ 	.short	0x0380
        /*0072*/ 	.short	0x0018


	//----- nvinfo : EIATTR_SW_WAR
	.align		4
.L_195:
        /*0074*/ 	.byte	0x04, 0x36
        /*0076*/ 	.short	(.L_197 - .L_196)
.L_196:
        /*0078*/ 	.word	0x00000008
.L_197:


//--------------------- .nv.callgraph             --------------------------
	.section	.nv.callgraph,"",@"SHT_CUDA_CALLGRAPH"
	.align	4
	.sectionentsize	8
	.align		4
        /*0000*/ 	.word	0x00000000
	.align		4
        /*0004*/ 	.word	0xffffffff
	.align		4
        /*0008*/ 	.word	0x00000000
	.align		4
        /*000c*/ 	.word	0xfffffffe
	.align		4
        /*0010*/ 	.word	0x00000000
	.align		4
        /*0014*/ 	.word	0xfffffffd
	.align		4
        /*0018*/ 	.word	0x00000000
	.align		4
        /*001c*/ 	.word	0xfffffffc


//--------------------- .text._Z20transposeDiagonalColPfS_ii --------------------------
	.section	.text._Z20transposeDiagonalColPfS_ii,"ax",@progbits
	.align	128
        .global         _Z20transposeDiagonalColPfS_ii
        .type           _Z20transposeDiagonalColPfS_ii,@function
        .size           _Z20transposeDiagonalColPfS_ii,(.L_x_9 - _Z20transposeDiagonalColPfS_ii)
        .other          _Z20transposeDiagonalColPfS_ii,@"STO_CUDA_ENTRY STV_DEFAULT"
_Z20transposeDiagonalColPfS_ii:
.text._Z20transposeDiagonalColPfS_ii:
[----:B------:R-:W-:Y:S08]  /*0000*/  LDC R1, c[0x0][0x37c] ;  /* 0x0000df00ff017b82 */ /* 0x000ff00000000800 */
[----:B------:R-:W0:Y:S01]  /*0010*/  LDC R5, c[0x0][0x370] ;  /* 0x0000dc00ff057b82 */ /* 0x000e220000000800 */
[----:B------:R-:W1:Y:S07]  /*0020*/  LDCU.64 UR6, c[0x0][0x390] ;  /* 0x00007200ff0677ac */ /* 0x000e6e0008000a00 */
[----:B------:R-:W-:Y:S08]  /*0030*/  S2UR UR5, SR_CTAID.X ;  /* 0x00000000000579c3 */ /* 0x000ff00000002500 */
[----:B------:R-:W2:Y:S01]  /*0040*/  S2UR UR4, SR_CTAID.Y ;  /* 0x00000000000479c3 */ /* 0x000ea20000002600 */
[----:B0-----:R-:W0:Y:S01]  /*0050*/  I2F.U32.RP R0, R5 ;  /* 0x0000000500007306 */ /* 0x001e220000209000 */
[----:B------:R-:W-:-:S07]  /*0060*/  ISETP.NE.U32.AND P1, PT, R5, RZ, PT ;  /* 0x000000ff0500720c */ /* 0x000fce0003f25070 */
[----:B0-----:R-:W0:Y:S01]  /*0070*/  MUFU.RCP R0, R0 ;  /* 0x0000000000007308 */ /* 0x001e220000001000 */
[----:B--2---:R-:W-:Y:S01]  /*0080*/  UIADD3 UR4, UPT, UPT, UR5, UR4, URZ ;  /* 0x0000000405047290 */ /* 0x004fe2000fffe0ff */
[----:B0-----:R-:W-:-:S06]  /*0090*/  IADD3 R2, PT, PT, R0, 0xffffffe, RZ ;  /* 0x0ffffffe00027810 */ /* 0x001fcc0007ffe0ff */
[----:B------:R0:W2:Y:S02]  /*00a0*/  F2I.FTZ.U32.TRUNC.NTZ R3, R2 ;  /* 0x0000000200037305 */ /* 0x0000a4000021f000 */
[----:B0-----:R-:W-:Y:S01]  /*00b0*/  HFMA2 R2, -RZ, RZ, 0, 0 ;  /* 0x00000000ff027431 */ /* 0x001fe200000001ff */
[----:B--2---:R-:W-:-:S05]  /*00c0*/  IADD3 R4, PT, PT, RZ, -R3, RZ ;  /* 0x80000003ff047210 */ /* 0x004fca0007ffe0ff */
[----:B------:R-:W-:-:S04]  /*00d0*/  IMAD R7, R4, R5, RZ ;  /* 0x0000000504077224 */ /* 0x000fc800078e02ff */
[----:B------:R-:W-:Y:S02]  /*00e0*/  IMAD.HI.U32 R3, R3, R7, R2 ;  /* 0x0000000703037227 */ /* 0x000fe400078e0002 */
[----:B------:R-:W0:Y:S04]  /*00f0*/  S2R R2, SR_TID.Y ;  /* 0x0000000000027919 */ /* 0x000e280000002200 */
[----:B------:R-:W-:-:S05]  /*0100*/  IMAD.HI.U32 R3, R3, UR4, RZ ;  /* 0x0000000403037c27 */ /* 0x000fca000f8e00ff */
[----:B------:R-:W-:Y:S02]  /*0110*/  IADD3 R0, PT, PT, -R3, RZ, RZ ;  /* 0x000000ff03007210 */ /* 0x000fe40007ffe1ff */
[----:B------:R-:W2:Y:S03]  /*0120*/  S2R R3, SR_TID.X ;  /* 0x0000000000037919 */ /* 0x000ea60000002100 */
[----:B------:R-:W-:Y:S01]  /*0130*/  IMAD R0, R5, R0, UR4 ;  /* 0x0000000405007e24 */ /* 0x000fe2000f8e0200 */
[----:B------:R-:W2:Y:S01]  /*0140*/  LDCU UR4, c[0x0][0x360] ;  /* 0x00006c00ff0477ac */ /* 0x000ea20008000800 */
[----:B------:R-:W0:Y:S03]  /*0150*/  LDC R7, c[0x0][0x364] ;  /* 0x0000d900ff077b82 */ /* 0x000e260000000800 */
[----:B------:R-:W-:-:S13]  /*0160*/  ISETP.GE.U32.AND P0, PT, R0, R5, PT ;  /* 0x000000050000720c */ /* 0x000fda0003f06070 */
[----:B------:R-:W-:-:S04]  /*0170*/  @P0 IADD3 R0, PT, PT, R0, -R5, RZ ;  /* 0x8000000500000210 */ /* 0x000fc80007ffe0ff */
[----:B------:R-:W-:Y:S01]  /*0180*/  ISETP.GE.U32.AND P0, PT, R0, R5, PT ;  /* 0x000000050000720c */ /* 0x000fe20003f06070 */
[----:B0-----:R-:W-:-:S12]  /*0190*/  IMAD R7, R7, UR5, R2 ;  /* 0x0000000507077c24 */ /* 0x001fd8000f8e0202 */
[-C--:B------:R-:W-:Y:S02]  /*01a0*/  @P0 IADD3 R0, PT, PT, R0, -R5.reuse, RZ ;  /* 0x8000000500000210 */ /* 0x080fe40007ffe0ff */
[----:B------:R-:W-:-:S05]  /*01b0*/  @!P1 LOP3.LUT R0, RZ, R5, RZ, 0x33, !PT ;  /* 0x00000005ff009212 */ /* 0x000fca00078e33ff */
[----:B--2---:R-:W-:-:S05]  /*01c0*/  IMAD R0, R0, UR4, R3 ;  /* 0x0000000400007c24 */ /* 0x004fca000f8e0203 */
[----:B-1----:R-:W-:-:S04]  /*01d0*/  ISETP.GE.U32.AND P0, PT, R0, UR6, PT ;  /* 0x0000000600007c0c */ /* 0x002fc8000bf06070 */
[----:B------:R-:W-:-:S13]  /*01e0*/  ISETP.GE.U32.OR P0, PT, R7, UR7, P0 ;  /* 0x0000000707007c0c */ /* 0x000fda0008706470 */
[----:B------:R-:W-:Y:S05]  /*01f0*/  @P0 EXIT ;  /* 0x000000000000094d */ /* 0x000fea0003800000 */
[----:B------:R-:W0:Y:S01]  /*0200*/  LDC.64 R2, c[0x0][0x388] ;  /* 0x0000e200ff027b82 */ /* 0x000e220000000a00 */
[----:B------:R-:W1:Y:S01]  /*0210*/  LDCU.64 UR4, c[0x0][0x358] ;  /* 0x00006b00ff0477ac */ /* 0x000e620008000a00 */
[----:B------:R-:W-:-:S04]  /*0220*/  IMAD R5, R0, UR7, R7 ;  /* 0x0000000700057c24 */ /* 0x000fc8000f8e0207 */
[----:B0-----:R-:W-:Y:S02]  /*0230*/  IMAD.WIDE.U32 R2, R5, 0x4, R2 ;  /* 0x0000000405027825 */ /* 0x001fe400078e0002 */
[----:B------:R-:W0:Y:S04]  /*0240*/  LDC.64 R4, c[0x0][0x380] ;  /* 0x0000e000ff047b82 */ /* 0x000e280000000a00 */
[----:B-1----:R-:W2:Y:S01]  /*0250*/  LDG.E R3, desc[UR4][R2.64] ;  /* 0x0000000402037981 */ /* 0x002ea2000c1e1900 */
[----:B------:R-:W-:-:S04]  /*0260*/  IMAD R7, R7, UR6, R0 ;  /* 0x0000000607077c24 */ /* 0x000fc8000f8e0200 */
[----:B0-----:R-:W-:-:S05]  /*0270*/  IMAD.WIDE.U32 R4, R7, 0x4, R4 ;  /* 0x0000000407047825 */ /* 0x001fca00078e0004 */
[----:B--2---:R-:W-:Y:S01]  /*0280*/  STG.E desc[UR4][R4.64], R3 ;  /* 0x0000000304007986 */ /* 0x004fe2000c101904 */
[----:B------:R-:W-:Y:S05]  /*0290*/  EXIT ;  /* 0x000000000000794d */ /* 0x000fea0003800000 */
.L_x_0:
[----:B------:R-:W-:-:S00]  /*02a0*/  BRA `(.L_x_0) ;  /* 0xfffffffc00fc7947 */ /* 0x000fc0000383ffff */
[----:B------:R-:W-:-:S00]  /*02b0*/  NOP ;  /* 0x0000000000007918 */ /* 0x000fc00000000000 */
        /* <DEDUP_REMOVED lines=12> */
.L_x_9:


//--------------------- .text._Z20transposeDiagonalRowPfS_ii --------------------------
	.section	.text._Z20transposeDiagonalRowPfS_ii,"ax",@progbits
	.align	128
        .global         _Z20transposeDiagonalRowPfS_ii
        .type           _Z20transposeDiagonalRowPfS_ii,@function
        .size           _Z20transposeDiagonalRowPfS_ii,(.L_x_10 - _Z20transposeDiagonalRowPfS_ii)
        .other          _Z20transposeDiagonalRowPfS_ii,@"STO_CUDA_ENTRY STV_DEFAULT"
_Z20transposeDiagonalRowPfS_ii:
.text._Z20transposeDiagonalRowPfS_ii:
        /* <DEDUP_REMOVED lines=42> */
.L_x_1:
        /* <DEDUP_REMOVED lines=14> */
.L_x_10:


//--------------------- .text._Z19transposeUnroll4ColPfS_ii --------------------------
	.section	.text._Z19transposeUnroll4ColPfS_ii,"ax",@progbits
	.align	128
        .global         _Z19transposeUnroll4ColPfS_ii
        .type           _Z19transposeUnroll4ColPfS_ii,@function
        .size           _Z19transposeUnroll4ColPfS_ii,(.L_x_11 - _Z19transposeUnroll4ColPfS_ii)
        .other          _Z19transposeUnroll4ColPfS_ii,@"STO_CUDA_ENTRY STV_DEFAULT"
_Z19transposeUnroll4ColPfS_ii:
.text._Z19transposeUnroll4ColPfS_ii:
[----:B------:R-:W-:Y:S01]  /*0000*/  LDC R1, c[0x0][0x37c] ;  /* 0x0000df00ff017b82 */ /* 0x000fe20000000800 */
[----:B------:R-:W0:Y:S07]  /*0010*/  S2R R3, SR_TID.X ;  /* 0x0000000000037919 */ /* 0x000e2e0000002100 */
[----:B------:R-:W1:Y:S01]  /*0020*/  S2UR UR4, SR_CTAID.X ;  /* 0x00000000000479c3 */ /* 0x000e620000002500 */
[----:B------:R-:W2:Y:S01]  /*0030*/  LDCU.64 UR6, c[0x0][0x390] ;  /* 0x00007200ff0677ac */ /* 0x000ea20008000a00 */
[----:B------:R-:W3:Y:S01]  /*0040*/  S2R R4, SR_CTAID.Y ;  /* 0x0000000000047919 */ /* 0x000ee20000002600 */
[----:B------:R-:W3:Y:S05]  /*0050*/  S2R R5, SR_TID.Y ;  /* 0x0000000000057919 */ /* 0x000eea0000002200 */
[----:B------:R-:W1:Y:S01]  /*0060*/  LDC R0, c[0x0][0x360] ;  /* 0x0000d800ff007b82 */ /* 0x000e620000000800 */
[----:B------:R-:W3:Y:S01]  /*0070*/  LDCU UR5, c[0x0][0x364] ;  /* 0x00006c80ff0577ac */ /* 0x000ee20008000800 */
[----:B-1----:R-:W-:-:S05]  /*0080*/  IMAD R2, R0, UR4, RZ ;  /* 0x0000000400027c24 */ /* 0x002fca000f8e02ff */
[----:B0-----:R-:W-:Y:S01]  /*0090*/  LEA R3, R2, R3, 0x2 ;  /* 0x0000000302037211 */ /* 0x001fe200078e10ff */
[----:B---3--:R-:W-:-:S04]  /*00a0*/  IMAD R2, R4, UR5, R5 ;  /* 0x0000000504027c24 */ /* 0x008fc8000f8e0205 */
[--C-:B------:R-:W-:Y:S01]  /*00b0*/  IMAD R4, R0, 0x3, R3.reuse ;  /* 0x0000000300047824 */ /* 0x100fe200078e0203 */
[C---:B--2---:R-:W-:Y:S01]  /*00c0*/  ISETP.GE.U32.AND P0, PT, R2.reuse, UR7, PT ;  /* 0x0000000702007c0c */ /* 0x044fe2000bf06070 */
[----:B------:R-:W-:Y:S02]  /*00d0*/  IMAD R13, R2, UR6, R3 ;  /* 0x00000006020d7c24 */ /* 0x000fe4000f8e0203 */
[----:B------:R-:W-:Y:S01]  /*00e0*/  IMAD R9, R3, UR7, R2 ;  /* 0x0000000703097c24 */ /* 0x000fe2000f8e0202 */
[----:B------:R-:W-:-:S13]  /*00f0*/  ISETP.GE.U32.OR P0, PT, R4, UR6, P0 ;  /* 0x0000000604007c0c */ /* 0x000fda0008706470 */
[----:B------:R-:W-:Y:S05]  /*0100*/  @P0 EXIT ;  /* 0x000000000000094d */ /* 0x000fea0003800000 */
[----:B------:R-:W0:Y:S01]  /*0110*/  LDC.64 R4, c[0x0][0x388] ;  /* 0x0000e200ff047b82 */ /* 0x000e220000000a00 */
[----:B------:R-:W1:Y:S07]  /*0120*/  LDCU.64 UR4, c[0x0][0x358] ;  /* 0x00006b00ff0477ac */ /* 0x000e6e0008000a00 */
[----:B------:R-:W2:Y:S01]  /*0130*/  LDC.64 R2, c[0x0][0x380] ;  /* 0x0000e000ff027b82 */ /* 0x000ea20000000a00 */
[----:B0-----:R-:W-:-:S05]  /*0140*/  IMAD.WIDE.U32 R6, R9, 0x4, R4 ;  /* 0x0000000409067825 */ /* 0x001fca00078e0004 */
[----:B-1----:R-:W3:Y:S01]  /*0150*/  LDG.E R17, desc[UR4][R6.64] ;  /* 0x0000000406117981 */ /* 0x002ee2000c1e1900 */
[----:B------:R-:W-:Y:S02]  /*0160*/  IMAD R15, R0, UR7, R9 ;  /* 0x00000007000f7c24 */ /* 0x000fe4000f8e0209 */
[----:B--2---:R-:W-:-:S04]  /*0170*/  IMAD.WIDE.U32 R8, R13, 0x4, R2 ;  /* 0x000000040d087825 */ /* 0x004fc800078e0002 */
[----:B------:R-:W-:Y:S01]  /*0180*/  IMAD.WIDE.U32 R10, R15, 0x4, R4 ;  /* 0x000000040f0a7825 */ /* 0x000fe200078e0004 */
[----:B------:R-:W-:Y:S01]  /*0190*/  IADD3 R19, PT, PT, R13, R0, RZ ;  /* 0x000000000d137210 */ /* 0x000fe20007ffe0ff */
[----:B---3--:R-:W-:Y:S04]  /*01a0*/  STG.E desc[UR4][R8.64], R17 ;  /* 0x0000001108007986 */ /* 0x008fe8000c101904 */
[----:B------:R-:W2:Y:S01]  /*01b0*/  LDG.E R11, desc[UR4][R10.64] ;  /* 0x000000040a0b7981 */ /* 0x000ea2000c1e1900 */
[----:B------:R-:W-:Y:S02]  /*01c0*/  IMAD R21, R0, UR7, R15 ;  /* 0x0000000700157c24 */ /* 0x000fe4000f8e020f */
[----:B------:R-:W-:-:S04]  /*01d0*/  IMAD.WIDE.U32 R12, R19, 0x4, R2 ;  /* 0x00000004130c7825 */ /* 0x000fc800078e0002 */
[----:B------:R-:W-:Y:S01]  /*01e0*/  IMAD.WIDE.U32 R14, R21, 0x4, R4 ;  /* 0x00000004150e7825 */ /* 0x000fe200078e0004 */
[----:B------:R-:W-:Y:S01]  /*01f0*/  IADD3 R19, PT, PT, R19, R0, RZ ;  /* 0x0000000013137210 */ /* 0x000fe20007ffe0ff */
[----:B--2---:R-:W-:Y:S04]  /*0200*/  STG.E desc[UR4][R12.64], R11 ;  /* 0x0000000b0c007986 */ /* 0x004fe8000c101904 */
[----:B------:R-:W2:Y:S01]  /*0210*/  LDG.E R15, desc[UR4][R14.64] ;  /* 0x000000040e0f7981 */ /* 0x000ea2000c1e1900 */
[----:B------:R-:W-:Y:S02]  /*0220*/  IMAD R21, R0, UR7, R21 ;  /* 0x0000000700157c24 */ /* 0x000fe4000f8e0215 */
[----:B------:R-:W-:-:S04]  /*0230*/  IMAD.WIDE.U32 R6, R19, 0x4, R2 ;  /* 0x0000000413067825 */ /* 0x000fc800078e0002 */
[----:B------:R-:W-:Y:S01]  /*0240*/  IMAD.WIDE.U32 R4, R21, 0x4, R4 ;  /* 0x0000000415047825 */ /* 0x000fe200078e0004 */
[----:B------:R-:W-:Y:S01]  /*0250*/  IADD3 R19, PT, PT, R19, R0, RZ ;  /* 0x0000000013137210 */ /* 0x000fe20007ffe0ff */
[----:B--2---:R-:W-:Y:S04]  /*0260*/  STG.E desc[UR4][R6.64], R15 ;  /* 0x0000000f06007986 */ /* 0x004fe8000c101904 */
[----:B------:R-:W2:Y:S01]  /*0270*/  LDG.E R5, desc[UR4][R4.64] ;  /* 0x0000000404057981 */ /* 0x000ea2000c1e1900 */
[----:B------:R-:W-:-:S05]  /*0280*/  IMAD.WIDE.U32 R2, R19, 0x4, R2 ;  /* 0x0000000413027825 */ /* 0x000fca00078e0002 */
[----:B--2---:R-:W-:Y:S01]  /*0290*/  STG.E desc[UR4][R2.64], R5 ;  /* 0x0000000502007986 */ /* 0x004fe2000c101904 */
[----:B------:R-:W-:Y:S05]  /*02a0*/  EXIT ;  /* 0x000000000000794d */ /* 0x000fea0003800000 */
.L_x_2:
        /* <DEDUP_REMOVED lines=13> */
.L_x_11:


//--------------------- .text._Z19transposeUnroll4RowPfS_ii --------------------------
	.section	.text._Z19transposeUnroll4RowPfS_ii,"ax",@progbits
	.align	128
        .global         _Z19transposeUnroll4RowPfS_ii
        .type           _Z19transposeUnroll4RowPfS_ii,@function
        .size           _Z19transposeUnroll4RowPfS_ii,(.L_x_12 - _Z19transposeUnroll4RowPfS_ii)
        .other          _Z19transposeUnroll4RowPfS_ii,@"STO_CUDA_ENTRY STV_DEFAULT"
_Z19transposeUnroll4RowPfS_ii:
.text._Z19transposeUnroll4RowPfS_ii:
        /* <DEDUP_REMOVED lines=22> */
[----:B------:R-:W-:Y:S01]  /*0160*/  IADD3 R15, PT, PT, R9, R0, RZ ;  /* 0x00000000090f7210 */ /* 0x000fe20007ffe0ff */
[----:B--2---:R-:W-:-:S04]  /*0170*/  IMAD.WIDE.U32 R8, R13, 0x4, R2 ;  /* 0x000000040d087825 */ /* 0x004fc800078e0002 */
[C---:B------:R-:W-:Y:S01]  /*0180*/  IMAD.WIDE.U32 R10, R15.reuse, 0x4, R4 ;  /* 0x000000040f0a7825 */ /* 0x040fe200078e0004 */
[----:B------:R-:W-:Y:S01]  /*0190*/  IADD3 R21, PT, PT, R15, R0, RZ ;  /* 0x000000000f157210 */ /* 0x000fe20007ffe0ff */
[----:B---3--:R-:W-:Y:S04]  /*01a0*/  STG.E desc[UR4][R8.64], R17 ;  /* 0x0000001108007986 */ /* 0x008fe8000c101904 */
[----:B------:R-:W2:Y:S01]  /*01b0*/  LDG.E R11, desc[UR4][R10.64] ;  /* 0x000000040a0b7981 */ /* 0x000ea2000c1e1900 */
[----:B------:R-:W-:Y:S02]  /*01c0*/  IMAD R19, R0, UR7, R13 ;  /* 0x0000000700137c24 */ /* 0x000fe4000f8e020d */
[----:B------:R-:W-:-:S04]  /*01d0*/  IMAD.WIDE.U32 R14, R21, 0x4, R4 ;  /* 0x00000004150e7825 */ /* 0x000fc800078e0004 */
[----:B------:R-:W-:Y:S01]  /*01e0*/  IMAD.WIDE.U32 R12, R19, 0x4, R2 ;  /* 0x00000004130c7825 */ /* 0x000fe200078e0002 */
[----:B------:R-:W-:-:S04]  /*01f0*/  IADD3 R21, PT, PT, R21, R0, RZ ;  /* 0x0000000015157210 */ /* 0x000fc80007ffe0ff */
[----:B--2---:R-:W-:Y:S04]  /*0200*/  STG.E desc[UR4][R12.64], R11 ;  /* 0x0000000b0c007986 */ /* 0x004fe8000c101904 */
[----:B------:R-:W2:Y:S01]  /*0210*/  LDG.E R15, desc[UR4][R14.64] ;  /* 0x000000040e0f7981 */ /* 0x000ea2000c1e1900 */
[----:B------:R-:W-:Y:S02]  /*0220*/  IMAD R19, R0, UR7, R19 ;  /* 0x0000000700137c24 */ /* 0x000fe4000f8e0213 */
[----:B------:R-:W-:-:S04]  /*0230*/  IMAD.WIDE.U32 R4, R21, 0x4, R4 ;  /* 0x0000000415047825 */ /* 0x000fc800078e0004 */
[----:B------:R-:W-:-:S05]  /*0240*/  IMAD.WIDE.U32 R6, R19, 0x4, R2 ;  /* 0x0000000413067825 */ /* 0x000fca00078e0002 */
[----:B--2---:R-:W-:Y:S04]  /*0250*/  STG.E desc[UR4][R6.64], R15 ;  /* 0x0000000f06007986 */ /* 0x004fe8000c101904 */
[----:B------:R-:W2:Y:S01]  /*0260*/  LDG.E R5, desc[UR4][R4.64] ;  /* 0x0000000404057981 */ /* 0x000ea2000c1e1900 */
[----:B------:R-:W-:-:S04]  /*0270*/  IMAD R19, R0, UR7, R19 ;  /* 0x0000000700137c24 */ /* 0x000fc8000f8e0213 */
[----:B------:R-:W-:-:S05]  /*0280*/  IMAD.WIDE.U32 R2, R19, 0x4, R2 ;  /* 0x0000000413027825 */ /* 0x000fca00078e0002 */
[----:B--2---:R-:W-:Y:S01]  /*0290*/  STG.E desc[UR4][R2.64], R5 ;  /* 0x0000000502007986 */ /* 0x004fe2000c101904 */
[----:B------:R-:W-:Y:S05]  /*02a0*/  EXIT ;  /* 0x000000000000794d */ /* 0x000fea0003800000 */
.L_x_3:
        /* <DEDUP_REMOVED lines=13> */
.L_x_12:


//--------------------- .text._Z17transposeNaiveColPfS_ii --------------------------
	.section	.text._Z17transposeNaiveColPfS_ii,"ax",@progbits
	.align	128
        .global         _Z17transposeNaiveColPfS_ii
        .type           _Z17transposeNaiveColPfS_ii,@function
        .size           _Z17transposeNaiveColPfS_ii,(.L_x_13 - _Z17transposeNaiveColPfS_ii)
        .other          _Z17transposeNaiveColPfS_ii,@"STO_CUDA_ENTRY STV_DEFAULT"
_Z17transposeNaiveColPfS_ii:
.text._Z17transposeNaiveColPfS_ii:
[----:B------:R-:W-:Y:S01]  /*0000*/  LDC R1, c[0x0][0x37c] ;  /* 0x0000df00ff017b82 */ /* 0x000fe20000000800 */
[----:B------:R-:W0:Y:S01]  /*0010*/  S2R R7, SR_CTAID.Y ;  /* 0x0000000000077919 */ /* 0x000e220000002600 */
[----:B------:R-:W1:Y:S01]  /*0020*/  LDCU UR4, c[0x0][0x360] ;  /* 0x00006c00ff0477ac */ /* 0x000e620008000800 */
[----:B------:R-:W0:Y:S01]  /*0030*/  S2R R2, SR_TID.Y ;  /* 0x0000000000027919 */ /* 0x000e220000002200 */
[----:B------:R-:W0:Y:S01]  /*0040*/  LDCU UR5, c[0x0][0x364] ;  /* 0x00006c80ff0577ac */ /* 0x000e220008000800 */
[----:B------:R-:W1:Y:S01]  /*0050*/  S2R R0, SR_CTAID.X ;  /* 0x0000000000007919 */ /* 0x000e620000002500 */
[----:B------:R-:W2:Y:S01]  /*0060*/  LDCU.64 UR6, c[0x0][0x390] ;  /* 0x00007200ff0677ac */ /* 0x000ea20008000a00 */
[----:B------:R-:W1:Y:S01]  /*0070*/  S2R R3, SR_TID.X ;  /* 0x0000000000037919 */ /* 0x000e620000002100 */
[----:B0-----:R-:W-:-:S05]  /*0080*/  IMAD R7, R7, UR5, R2 ;  /* 0x0000000507077c24 */ /* 0x001fca000f8e0202 */
[----:B--2---:R-:W-:Y:S01]  /*0090*/  ISETP.GE.U32.AND P0, PT, R7, UR7, PT ;  /* 0x0000000707007c0c */ /* 0x004fe2000bf06070 */
[----:B-1----:R-:W-:-:S05]  /*00a0*/  IMAD R0, R0, UR4, R3 ;  /* 0x0000000400007c24 */ /* 0x002fca000f8e0203 */
        /* <DEDUP_REMOVED lines=12> */
.L_x_4:
        /* <DEDUP_REMOVED lines=9> */
.L_x_13:


//--------------------- .text._Z17transposeNaiveRowPfS_ii --------------------------
	.section	.text._Z17transposeNaiveRowPfS_ii,"ax",@progbits
	.align	128
        .global         _Z17transposeNaiveRowPfS_ii
        .type           _Z17transposeNaiveRowPfS_ii,@function
        .size           _Z17transposeNaiveRowPfS_ii,(.L_x_14 - _Z17transposeNaiveRowPfS_ii)
        .other          _Z17transposeNaiveRowPfS_ii,@"STO_CUDA_ENTRY STV_DEFAULT"
_Z17transposeNaiveRowPfS_ii:
.text._Z17transposeNaiveRowPfS_ii:
        /* <DEDUP_REMOVED lines=23> */
.L_x_5:
        /* <DEDUP_REMOVED lines=9> */
.L_x_14:


//--------------------- .text._Z7copyColPfS_ii    --------------------------
	.section	.text._Z7copyColPfS_ii,"ax",@progbits
	.align	128
        .global         _Z7copyColPfS_ii
        .type           _Z7copyColPfS_ii,@function
        .size           _Z7copyColPfS_ii,(.L_x_15 - _Z7copyColPfS_ii)
        .other          _Z7copyColPfS_ii,@"STO_CUDA_ENTRY STV_DEFAULT"
_Z7copyColPfS_ii:
.text._Z7copyColPfS_ii:
        /* <DEDUP_REMOVED lines=15> */
[----:B------:R-:W-:-:S06]  /*00f0*/  IMAD R7, R0, UR7, R5 ;  /* 0x0000000700077c24 */ /* 0x000fcc000f8e0205 */
[----:B------:R-:W2:Y:S01]  /*0100*/  LDC.64 R4, c[0x0][0x380] ;  /* 0x0000e000ff047b82 */ /* 0x000ea20000000a00 */
[----:B0-----:R-:W-:-:S06]  /*0110*/  IMAD.WIDE.U32 R2, R7, 0x4, R2 ;  /* 0x0000000407027825 */ /* 0x001fcc00078e0002 */
[----:B-1----:R-:W3:Y:S01]  /*0120*/  LDG.E R3, desc[UR4][R2.64] ;  /* 0x0000000402037981 */ /* 0x002ee2000c1e1900 */
[----:B--2---:R-:W-:-:S05]  /*0130*/  IMAD.WIDE.U32 R4, R7, 0x4, R4 ;  /* 0x0000000407047825 */ /* 0x004fca00078e0004 */
[----:B---3--:R-:W-:Y:S01]  /*0140*/  STG.E desc[UR4][R4.64], R3 ;  /* 0x0000000304007986 */ /* 0x008fe2000c101904 */
[----:B------:R-:W-:Y:S05]  /*0150*/  EXIT ;  /* 0x000000000000794d */ /* 0x000fea0003800000 */
.L_x_6:
        /* <DEDUP_REMOVED lines=10> */
.L_x_15:


//--------------------- .text._Z7copyRowPfS_ii    --------------------------
	.section	.text._Z7copyRowPfS_ii,"ax",@progbits
	.align	128
        .global         _Z7copyRowPfS_ii
        .type           _Z7copyRowPfS_ii,@function
        .size           _Z7copyRowPfS_ii,(.L_x_16 - _Z7copyRowPfS_ii)
        .other          _Z7copyRowPfS_ii,@"STO_CUDA_ENTRY STV_DEFAULT"
_Z7copyRowPfS_ii:
.text._Z7copyRowPfS_ii:
        /* <DEDUP_REMOVED lines=22> */
.L_x_7:
        /* <DEDUP_REMOVED lines=10> */
.L_x_16:


//--------------------- .text._Z6warmupPfS_ii     --------------------------
	.section	.text._Z6warmupPfS_ii,"ax",@progbits
	.align	128
        .global         _Z6warmupPfS_ii
        .type           _Z6warmupPfS_ii,@function
        .size           _Z6warmupPfS_ii,(.L_x_17 - _Z6warmupPfS_ii)
        .other          _Z6warmupPfS_ii,@"STO_CUDA_ENTRY STV_DEFAULT"
_Z6warmupPfS_ii:
.text._Z6warmupPfS_ii:
        /* <DEDUP_REMOVED lines=22> */
.L_x_8:
        /* <DEDUP_REMOVED lines=10> */
.L_x_17:


//--------------------- .nv.shared.reserved.0     --------------------------
	.section	.nv.shared.reserved.0,"aw",@nobits
	.weak		__nv_reservedSMEM_offset_0_alias
	.size		__nv_reservedSMEM_offset_0_alias, 0, 64
	.other		__nv_reservedSMEM_offset_0_alias,@"STO_CUDA_RESERVED_SHARED STV_DEFAULT"
__nv_reservedSMEM_offset_0_alias:
	.zero		0
	.zero		64


//--------------------- .nv.constant0._Z20transposeDiagonalColPfS_ii --------------------------
	.section	.nv.constant0._Z20transposeDiagonalColPfS_ii,"a",@progbits
	.sectionflags	@""
	.align	4
.nv.constant0._Z20transposeDiagonalColPfS_ii:
	.zero		920


//--------------------- .nv.constant0._Z20transposeDiagonalRowPfS_ii --------------------------
	.section	.nv.constant0._Z20transposeDiagonalRowPfS_ii,"a",@progbits
	.sectionflags	@""
	.align	4
.nv.constant0._Z20transposeDiagonalRowPfS_ii:
	.zero		920


//--------------------- .nv.constant0._Z19transposeUnroll4ColPfS_ii --------------------------
	.section	.nv.constant0._Z19transposeUnroll4ColPfS_ii,"a",@progbits
	.sectionflags	@""
	.align	4
.nv.constant0._Z19transposeUnroll4ColPfS_ii:
	.zero		920


//--------------------- .nv.constant0._Z19transposeUnroll4RowPfS_ii --------------------------
	.section	.nv.constant0._Z19transposeUnroll4RowPfS_ii,"a",@progbits
	.sectionflags	@""
	.align	4
.nv.constant0._Z19transposeUnroll4RowPfS_ii:
	.zero		920


//--------------------- .nv.constant0._Z17transposeNaiveColPfS_ii --------------------------
	.section	.nv.constant0._Z17transposeNaiveColPfS_ii,"a",@progbits
	.sectionflags	@""
	.align	4
.nv.constant0._Z17transposeNaiveColPfS_ii:
	.zero		920


//--------------------- .nv.constant0._Z17transposeNaiveRowPfS_ii --------------------------
	.section	.nv.constant0._Z17transposeNaiveRowPfS_ii,"a",@progbits
	.sectionflags	@""
	.align	4
.nv.constant0._Z17transposeNaiveRowPfS_ii:
	.zero		920


//--------------------- .nv.constant0._Z7copyColPfS_ii --------------------------
	.section	.nv.constant0._Z7copyColPfS_ii,"a",@progbits
	.sectionflags	@""
	.align	4
.nv.constant0._Z7copyColPfS_ii:
	.zero		920


//--------------------- .nv.constant0._Z7copyRowPfS_ii --------------------------
	.section	.nv.constant0._Z7copyRowPfS_ii,"a",@progbits
	.sectionflags	@""
	.align	4
.nv.constant0._Z7copyRowPfS_ii:
	.zero		920


//--------------------- .nv.constant0._Z6warmupPfS_ii --------------------------
	.section	.nv.constant0._Z6warmupPfS_ii,"a",@progbits
	.sectionflags	@""
	.align	4
.nv.constant0._Z6warmupPfS_ii:
	.zero		920


//--------------------- SYMBOLS --------------------------

	.type		.nv.reservedSmem.offset0,@object
	.size		.nv.reservedSmem.offset0,0x4
